//
// Generated by NVIDIA NVVM Compiler
//
// Compiler Build ID: CL-36424714
// Cuda compilation tools, release 13.0, V13.0.88
// Based on NVVM 20.0.0
//

.version 9.0
.target sm_100
.address_size 64

	// .globl	_Z29workInefficient_inclusiveScanPjS_jS_
// _ZZ27workEfficient_inclusiveScanPjS_jS_E6shared has been demoted
.extern .shared .align 16 .b8 shared[];
.extern .shared .align 16 .b8 temp[];

.visible .entry _Z29workInefficient_inclusiveScanPjS_jS_(
	.param .u64 .ptr .align 1 _Z29workInefficient_inclusiveScanPjS_jS__param_0,
	.param .u64 .ptr .align 1 _Z29workInefficient_inclusiveScanPjS_jS__param_1,
	.param .u32 _Z29workInefficient_inclusiveScanPjS_jS__param_2,
	.param .u64 .ptr .align 1 _Z29workInefficient_inclusiveScanPjS_jS__param_3
)
{
	.reg .pred 	%p<7>;
	.reg .b32 	%r<28>;
	.reg .b64 	%rd<13>;

	ld.param.u64 	%rd1, [_Z29workInefficient_inclusiveScanPjS_jS__param_0];
	ld.param.u64 	%rd2, [_Z29workInefficient_inclusiveScanPjS_jS__param_1];
	ld.param.u32 	%r10, [_Z29workInefficient_inclusiveScanPjS_jS__param_2];
	ld.param.u64 	%rd3, [_Z29workInefficient_inclusiveScanPjS_jS__param_3];
	mov.u32 	%r1, %tid.x;
	mov.u32 	%r2, %ctaid.x;
	mov.u32 	%r3, %ntid.x;
	mad.lo.s32 	%r4, %r2, %r3, %r1;
	setp.ge.u32 	%p1, %r4, %r10;
	shl.b32 	%r11, %r1, 2;
	mov.u32 	%r12, shared;
	add.s32 	%r5, %r12, %r11;
	@%p1 bra 	$L__BB0_2;
	cvta.to.global.u64 	%rd4, %rd1;
	mul.wide.s32 	%rd5, %r4, 4;
	add.s64 	%rd6, %rd4, %rd5;
	ld.global.u32 	%r14, [%rd6];
	st.shared.u32 	[%r5], %r14;
	bra.uni 	$L__BB0_3;
$L__BB0_2:
	mov.b32 	%r13, 0;
	st.shared.u32 	[%r5], %r13;
$L__BB0_3:
	bar.sync 	0;
	setp.lt.u32 	%p2, %r3, 2;
	@%p2 bra 	$L__BB0_8;
	mov.b32 	%r26, 1;
$L__BB0_5:
	setp.lt.u32 	%p3, %r1, %r26;
	mov.b32 	%r27, 0;
	@%p3 bra 	$L__BB0_7;
	sub.s32 	%r17, %r1, %r26;
	shl.b32 	%r18, %r17, 2;
	add.s32 	%r20, %r12, %r18;
	ld.shared.u32 	%r27, [%r20];
$L__BB0_7:
	bar.sync 	0;
	ld.shared.u32 	%r21, [%r5];
	add.s32 	%r22, %r21, %r27;
	st.shared.u32 	[%r5], %r22;
	bar.sync 	0;
	shl.b32 	%r26, %r26, 1;
	setp.lt.u32 	%p4, %r26, %r3;
	@%p4 bra 	$L__BB0_5;
$L__BB0_8:
	setp.ge.u32 	%p5, %r4, %r10;
	@%p5 bra 	$L__BB0_10;
	ld.shared.u32 	%r23, [%r5];
	cvta.to.global.u64 	%rd7, %rd2;
	mul.wide.s32 	%rd8, %r4, 4;
	add.s64 	%rd9, %rd7, %rd8;
	st.global.u32 	[%rd9], %r23;
$L__BB0_10:
	add.s32 	%r24, %r3, -1;
	setp.ne.s32 	%p6, %r1, %r24;
	@%p6 bra 	$L__BB0_12;
	ld.shared.u32 	%r25, [%r5];
	cvta.to.global.u64 	%rd10, %rd3;
	mul.wide.u32 	%rd11, %r2, 4;
	add.s64 	%rd12, %rd10, %rd11;
	st.global.u32 	[%rd12], %r25;
$L__BB0_12:
	ret;

}
	// .globl	_Z27workEfficient_inclusiveScanPjS_jS_
.visible .entry _Z27workEfficient_inclusiveScanPjS_jS_(
	.param .u64 .ptr .align 1 _Z27workEfficient_inclusiveScanPjS_jS__param_0,
	.param .u64 .ptr .align 1 _Z27workEfficient_inclusiveScanPjS_jS__param_1,
	.param .u32 _Z27workEfficient_inclusiveScanPjS_jS__param_2,
	.param .u64 .ptr .align 1 _Z27workEfficient_inclusiveScanPjS_jS__param_3
)
{
	.reg .pred 	%p<10>;
	.reg .b32 	%r<50>;
	.reg .b64 	%rd<13>;
	// demoted variable
	.shared .align 4 .b8 _ZZ27workEfficient_inclusiveScanPjS_jS_E6shared[32768];
	ld.param.u64 	%rd1, [_Z27workEfficient_inclusiveScanPjS_jS__param_0];
	ld.param.u64 	%rd2, [_Z27workEfficient_inclusiveScanPjS_jS__param_1];
	ld.param.u32 	%r17, [_Z27workEfficient_inclusiveScanPjS_jS__param_2];
	ld.param.u64 	%rd3, [_Z27workEfficient_inclusiveScanPjS_jS__param_3];
	mov.u32 	%r1, %tid.x;
	mov.u32 	%r2, %ctaid.x;
	mov.u32 	%r3, %ntid.x;
	mad.lo.s32 	%r4, %r2, %r3, %r1;
	setp.ge.u32 	%p1, %r4, %r17;
	mov.b32 	%r47, 0;
	@%p1 bra 	$L__BB1_2;
	cvta.to.global.u64 	%rd4, %rd1;
	mul.wide.s32 	%rd5, %r4, 4;
	add.s64 	%rd6, %rd4, %rd5;
	ld.global.u32 	%r47, [%rd6];
$L__BB1_2:
	shl.b32 	%r19, %r1, 2;
	mov.u32 	%r20, _ZZ27workEfficient_inclusiveScanPjS_jS_E6shared;
	add.s32 	%r7, %r20, %r19;
	st.shared.u32 	[%r7], %r47;
	bar.sync 	0;
	setp.lt.u32 	%p2, %r3, 2;
	@%p2 bra 	$L__BB1_7;
	shl.b32 	%r22, %r1, 1;
	add.s32 	%r8, %r22, 2;
	mov.b32 	%r48, 1;
$L__BB1_4:
	mul.lo.s32 	%r10, %r48, %r8;
	add.s32 	%r23, %r10, -1;
	setp.ge.u32 	%p3, %r23, %r3;
	@%p3 bra 	$L__BB1_6;
	sub.s32 	%r24, %r10, %r48;
	shl.b32 	%r25, %r24, 2;
	add.s32 	%r27, %r20, %r25;
	ld.shared.u32 	%r28, [%r27+-4];
	shl.b32 	%r29, %r48, 2;
	add.s32 	%r30, %r27, %r29;
	ld.shared.u32 	%r31, [%r30+-4];
	add.s32 	%r32, %r31, %r28;
	st.shared.u32 	[%r30+-4], %r32;
$L__BB1_6:
	bar.sync 	0;
	shl.b32 	%r48, %r48, 1;
	setp.lt.u32 	%p4, %r48, %r3;
	@%p4 bra 	$L__BB1_4;
$L__BB1_7:
	setp.lt.u32 	%p5, %r3, 4;
	@%p5 bra 	$L__BB1_12;
	shr.u32 	%r49, %r3, 2;
	shl.b32 	%r33, %r1, 1;
	add.s32 	%r13, %r33, 2;
$L__BB1_9:
	mul.lo.s32 	%r15, %r49, %r13;
	add.s32 	%r34, %r15, %r49;
	add.s32 	%r35, %r34, -1;
	setp.ge.u32 	%p6, %r35, %r3;
	@%p6 bra 	$L__BB1_11;
	shl.b32 	%r36, %r15, 2;
	add.s32 	%r38, %r20, %r36;
	ld.shared.u32 	%r39, [%r38+-4];
	shl.b32 	%r40, %r49, 2;
	add.s32 	%r41, %r38, %r40;
	ld.shared.u32 	%r42, [%r41+-4];
	add.s32 	%r43, %r42, %r39;
	st.shared.u32 	[%r41+-4], %r43;
$L__BB1_11:
	bar.sync 	0;
	shr.u32 	%r16, %r49, 1;
	setp.gt.u32 	%p7, %r49, 1;
	mov.u32 	%r49, %r16;
	@%p7 bra 	$L__BB1_9;
$L__BB1_12:
	setp.ge.u32 	%p8, %r4, %r17;
	@%p8 bra 	$L__BB1_14;
	ld.shared.u32 	%r44, [%r7];
	cvta.to.global.u64 	%rd7, %rd2;
	mul.wide.s32 	%rd8, %r4, 4;
	add.s64 	%rd9, %rd7, %rd8;
	st.global.u32 	[%rd9], %r44;
$L__BB1_14:
	add.s32 	%r45, %r3, -1;
	setp.ne.s32 	%p9, %r1, %r45;
	@%p9 bra 	$L__BB1_16;
	ld.shared.u32 	%r46, [%r7];
	cvta.to.global.u64 	%rd10, %rd3;
	mul.wide.u32 	%rd11, %r2, 4;
	add.s64 	%rd12, %rd10, %rd11;
	st.global.u32 	[%rd12], %r46;
$L__BB1_16:
	ret;

}
	// .globl	_Z23scanBlockSumsWithoutRecPji
.visible .entry _Z23scanBlockSumsWithoutRecPji(
	.param .u64 .ptr .align 1 _Z23scanBlockSumsWithoutRecPji_param_0,
	.param .u32 _Z23scanBlockSumsWithoutRecPji_param_1
)
{
	.reg .pred 	%p<10>;
	.reg .b32 	%r<47>;
	.reg .b64 	%rd<5>;

	ld.param.u64 	%rd2, [_Z23scanBlockSumsWithoutRecPji_param_0];
	ld.param.u32 	%r13, [_Z23scanBlockSumsWithoutRecPji_param_1];
	cvta.to.global.u64 	%rd3, %rd2;
	mov.u32 	%r1, %tid.x;
	setp.ge.s32 	%p1, %r1, %r13;
	mul.wide.u32 	%rd4, %r1, 4;
	add.s64 	%rd1, %rd3, %rd4;
	shl.b32 	%r14, %r1, 2;
	mov.u32 	%r15, temp;
	add.s32 	%r2, %r15, %r14;
	@%p1 bra 	$L__BB2_2;
	ld.global.u32 	%r17, [%rd1];
	st.shared.u32 	[%r2], %r17;
	bra.uni 	$L__BB2_3;
$L__BB2_2:
	mov.b32 	%r16, 0;
	st.shared.u32 	[%r2], %r16;
$L__BB2_3:
	bar.sync 	0;
	setp.lt.u32 	%p2, %r13, 2;
	@%p2 bra 	$L__BB2_8;
	shl.b32 	%r19, %r1, 1;
	add.s32 	%r3, %r19, 2;
	mov.b32 	%r45, 1;
$L__BB2_5:
	mul.lo.s32 	%r5, %r45, %r3;
	add.s32 	%r20, %r5, -1;
	setp.ge.s32 	%p3, %r20, %r13;
	@%p3 bra 	$L__BB2_7;
	sub.s32 	%r21, %r5, %r45;
	shl.b32 	%r22, %r21, 2;
	add.s32 	%r24, %r15, %r22;
	ld.shared.u32 	%r25, [%r24+-4];
	shl.b32 	%r26, %r45, 2;
	add.s32 	%r27, %r24, %r26;
	ld.shared.u32 	%r28, [%r27+-4];
	add.s32 	%r29, %r28, %r25;
	st.shared.u32 	[%r27+-4], %r29;
$L__BB2_7:
	bar.sync 	0;
	shl.b32 	%r45, %r45, 1;
	setp.lt.u32 	%p4, %r45, %r13;
	@%p4 bra 	$L__BB2_5;
$L__BB2_8:
	add.s32 	%r7, %r13, -1;
	setp.ne.s32 	%p5, %r1, %r7;
	@%p5 bra 	$L__BB2_10;
	mov.b32 	%r30, 0;
	st.shared.u32 	[%r2], %r30;
$L__BB2_10:
	bar.sync 	0;
	clz.b32 	%r31, %r7;
	mov.b32 	%r32, -2147483648;
	shr.u32 	%r46, %r32, %r31;
	setp.lt.s32 	%p6, %r46, 1;
	@%p6 bra 	$L__BB2_15;
	shl.b32 	%r33, %r1, 1;
	add.s32 	%r9, %r33, 2;
$L__BB2_12:
	mul.lo.s32 	%r11, %r46, %r9;
	add.s32 	%r34, %r11, %r46;
	add.s32 	%r35, %r34, -1;
	setp.ge.s32 	%p7, %r35, %r13;
	@%p7 bra 	$L__BB2_14;
	shl.b32 	%r36, %r11, 2;
	add.s32 	%r38, %r15, %r36;
	ld.shared.u32 	%r39, [%r38+-4];
	shl.b32 	%r40, %r46, 2;
	add.s32 	%r41, %r38, %r40;
	ld.shared.u32 	%r42, [%r41+-4];
	add.s32 	%r43, %r42, %r39;
	st.shared.u32 	[%r41+-4], %r43;
$L__BB2_14:
	bar.sync 	0;
	shr.u32 	%r12, %r46, 1;
	setp.gt.u32 	%p8, %r46, 1;
	mov.u32 	%r46, %r12;
	@%p8 bra 	$L__BB2_12;
$L__BB2_15:
	setp.ge.s32 	%p9, %r1, %r13;
	bar.sync 	0;
	@%p9 bra 	$L__BB2_17;
	ld.shared.u32 	%r44, [%r2];
	st.global.u32 	[%rd1], %r44;
$L__BB2_17:
	ret;

}
	// .globl	_Z20addBlockSumsToOutputPjS_ji
.visible .entry _Z20addBlockSumsToOutputPjS_ji(
	.param .u64 .ptr .align 1 _Z20addBlockSumsToOutputPjS_ji_param_0,
	.param .u64 .ptr .align 1 _Z20addBlockSumsToOutputPjS_ji_param_1,
	.param .u32 _Z20addBlockSumsToOutputPjS_ji_param_2,
	.param .u32 _Z20addBlockSumsToOutputPjS_ji_param_3
)
{
	.reg .pred 	%p<4>;
	.reg .b32 	%r<10>;
	.reg .b64 	%rd<9>;

	ld.param.u64 	%rd1, [_Z20addBlockSumsToOutputPjS_ji_param_0];
	ld.param.u64 	%rd2, [_Z20addBlockSumsToOutputPjS_ji_param_1];
	ld.param.u32 	%r3, [_Z20addBlockSumsToOutputPjS_ji_param_2];
	mov.u32 	%r1, %ctaid.x;
	mov.u32 	%r4, %ntid.x;
	mov.u32 	%r5, %tid.x;
	mad.lo.s32 	%r2, %r1, %r4, %r5;
	setp.ge.u32 	%p1, %r2, %r3;
	setp.eq.s32 	%p2, %r1, 0;
	or.pred  	%p3, %p2, %p1;
	@%p3 bra 	$L__BB3_2;
	cvta.to.global.u64 	%rd3, %rd2;
	cvta.to.global.u64 	%rd4, %rd1;
	add.s32 	%r6, %r1, -1;
	mul.wide.u32 	%rd5, %r6, 4;
	add.s64 	%rd6, %rd3, %rd5;
	ld.global.u32 	%r7, [%rd6];
	mul.wide.s32 	%rd7, %r2, 4;
	add.s64 	%rd8, %rd4, %rd7;
	ld.global.u32 	%r8, [%rd8];
	add.s32 	%r9, %r8, %r7;
	st.global.u32 	[%rd8], %r9;
$L__BB3_2:
	ret;

}
	// .globl	_Z20scanBlockSumsVanillaPji
.visible .entry _Z20scanBlockSumsVanillaPji(
	.param .u64 .ptr .align 1 _Z20scanBlockSumsVanillaPji_param_0,
	.param .u32 _Z20scanBlockSumsVanillaPji_param_1
)
{
	.reg .pred 	%p<8>;
	.reg .b32 	%r<49>;
	.reg .b64 	%rd<5>;

	ld.param.u64 	%rd2, [_Z20scanBlockSumsVanillaPji_param_0];
	ld.param.u32 	%r14, [_Z20scanBlockSumsVanillaPji_param_1];
	cvta.to.global.u64 	%rd3, %rd2;
	mov.u32 	%r1, %tid.x;
	mov.u32 	%r15, %ctaid.x;
	mov.u32 	%r2, %ntid.x;
	mad.lo.s32 	%r3, %r15, %r2, %r1;
	setp.ge.s32 	%p1, %r3, %r14;
	mul.wide.s32 	%rd4, %r3, 4;
	add.s64 	%rd1, %rd3, %rd4;
	shl.b32 	%r16, %r1, 2;
	mov.u32 	%r17, temp;
	add.s32 	%r4, %r17, %r16;
	@%p1 bra 	$L__BB4_2;
	ld.global.u32 	%r19, [%rd1];
	st.shared.u32 	[%r4], %r19;
	bra.uni 	$L__BB4_3;
$L__BB4_2:
	mov.b32 	%r18, 0;
	st.shared.u32 	[%r4], %r18;
$L__BB4_3:
	bar.sync 	0;
	setp.lt.u32 	%p2, %r2, 2;
	@%p2 bra 	$L__BB4_8;
	shl.b32 	%r21, %r1, 1;
	add.s32 	%r5, %r21, 2;
	mov.b32 	%r47, 1;
$L__BB4_5:
	mul.lo.s32 	%r7, %r47, %r5;
	add.s32 	%r22, %r7, -1;
	setp.ge.u32 	%p3, %r22, %r2;
	@%p3 bra 	$L__BB4_7;
	sub.s32 	%r23, %r7, %r47;
	shl.b32 	%r24, %r23, 2;
	add.s32 	%r26, %r17, %r24;
	ld.shared.u32 	%r27, [%r26+-4];
	shl.b32 	%r28, %r47, 2;
	add.s32 	%r29, %r26, %r28;
	ld.shared.u32 	%r30, [%r29+-4];
	add.s32 	%r31, %r30, %r27;
	st.shared.u32 	[%r29+-4], %r31;
$L__BB4_7:
	bar.sync 	0;
	shl.b32 	%r47, %r47, 1;
	setp.lt.u32 	%p4, %r47, %r2;
	@%p4 bra 	$L__BB4_5;
$L__BB4_8:
	add.s32 	%r32, %r2, -1;
	clz.b32 	%r33, %r32;
	mov.b32 	%r34, -2147483648;
	shr.u32 	%r48, %r34, %r33;
	shl.b32 	%r35, %r1, 1;
	add.s32 	%r10, %r35, 2;
$L__BB4_9:
	mul.lo.s32 	%r12, %r48, %r10;
	add.s32 	%r36, %r12, %r48;
	add.s32 	%r37, %r36, -1;
	setp.ge.u32 	%p5, %r37, %r2;
	@%p5 bra 	$L__BB4_11;
	shl.b32 	%r38, %r12, 2;
	add.s32 	%r40, %r17, %r38;
	ld.shared.u32 	%r41, [%r40+-4];
	shl.b32 	%r42, %r48, 2;
	add.s32 	%r43, %r40, %r42;
	ld.shared.u32 	%r44, [%r43+-4];
	add.s32 	%r45, %r44, %r41;
	st.shared.u32 	[%r43+-4], %r45;
$L__BB4_11:
	bar.sync 	0;
	shr.u32 	%r13, %r48, 1;
	setp.gt.u32 	%p6, %r48, 1;
	mov.u32 	%r48, %r13;
	@%p6 bra 	$L__BB4_9;
	setp.ge.s32 	%p7, %r3, %r14;
	@%p7 bra 	$L__BB4_14;
	ld.shared.u32 	%r46, [%r4];
	st.global.u32 	[%rd1], %r46;
$L__BB4_14:
	ret;

}


// ===== COMPILED SASS (sm_100) =====

	.target	sm_100

	.elftype	@"ET_EXEC"


//--------------------- .note.nv.tkinfo           --------------------------
	.section	.note.nv.tkinfo,"",@"SHT_NOTE"
	.sectionflags	@"SHF_NOTE_NV_TKINFO"
	.tkinfo
        /*0018*/ 	.word	0x00000002
        /*0030*/ 	.string	""
        /*0030*/ 	.string	"ptxas"
        /*0030*/ 	.string	"Cuda compilation tools, release 13.0, V13.0.88"
        /*0030*/ 	.string	"Build cuda_13.0.r13.0/compiler.36424714_0"
        /*0030*/ 	.string	"-arch sm_100 -m 64 "



//--------------------- .note.nv.cuinfo           --------------------------
	.section	.note.nv.cuinfo,"",@"SHT_NOTE"
	.sectionflags	@"SHF_NOTE_NV_CUINFO"
        /*0018*/ 	.short	0x0002
        /*001a*/ 	.short	0x0064
        /*001c*/ 	.short	0x0082
	.zero		2


//--------------------- .nv.info                  --------------------------
	.section	.nv.info,"",@"SHT_CUDA_INFO"
	.align	4


	//----- nvinfo : EIATTR_REGCOUNT
	.align		4
        /*0000*/ 	.byte	0x04, 0x2f
        /*0002*/ 	.short	(.L_1 - .L_0)
	.align		4
.L_0:
        /*0004*/ 	.word	index@(_Z29workInefficient_inclusiveScanPjS_jS_)
        /*0008*/ 	.word	0x0000000c


	//----- nvinfo : EIATTR_FRAME_SIZE
	.align		4
.L_1:
        /*000c*/ 	.byte	0x04, 0x11
        /*000e*/ 	.short	(.L_3 - .L_2)
	.align		4
.L_2:
        /*0010*/ 	.word	index@(_Z29workInefficient_inclusiveScanPjS_jS_)
        /*0014*/ 	.word	0x00000000


	//----- nvinfo : EIATTR_REGCOUNT
	.align		4
.L_3:
        /*0018*/ 	.byte	0x04, 0x2f
        /*001a*/ 	.short	(.L_5 - .L_4)
	.align		4
.L_4:
        /*001c*/ 	.word	index@(_Z27workEfficient_inclusiveScanPjS_jS_)
        /*0020*/ 	.word	0x0000000d


	//----- nvinfo : EIATTR_FRAME_SIZE
	.align		4
.L_5:
        /*0024*/ 	.byte	0x04, 0x11
        /*0026*/ 	.short	(.L_7 - .L_6)
	.align		4
.L_6:
        /*0028*/ 	.word	index@(_Z27workEfficient_inclusiveScanPjS_jS_)
        /*002c*/ 	.word	0x00000000


	//----- nvinfo : EIATTR_REGCOUNT
	.align		4
.L_7:
        /*0030*/ 	.byte	0x04, 0x2f
        /*0032*/ 	.short	(.L_9 - .L_8)
	.align		4
.L_8:
        /*0034*/ 	.word	index@(_Z23scanBlockSumsWithoutRecPji)
        /*0038*/ 	.word	0x0000000e


	//----- nvinfo : EIATTR_FRAME_SIZE
	.align		4
.L_9:
        /*003c*/ 	.byte	0x04, 0x11
        /*003e*/ 	.short	(.L_11 - .L_10)
	.align		4
.L_10:
        /*0040*/ 	.word	index@(_Z23scanBlockSumsWithoutRecPji)
        /*0044*/ 	.word	0x00000000


	//----- nvinfo : EIATTR_REGCOUNT
	.align		4
.L_11:
        /*0048*/ 	.byte	0x04, 0x2f
        /*004a*/ 	.short	(.L_13 - .L_12)
	.align		4
.L_12:
        /*004c*/ 	.word	index@(_Z20addBlockSumsToOutputPjS_ji)
        /*0050*/ 	.word	0x0000000c


	//----- nvinfo : EIATTR_FRAME_SIZE
	.align		4
.L_13:
        /*0054*/ 	.byte	0x04, 0x11
        /*0056*/ 	.short	(.L_15 - .L_14)
	.align		4
.L_14:
        /*0058*/ 	.word	index@(_Z20addBlockSumsToOutputPjS_ji)
        /*005c*/ 	.word	0x00000000


	//----- nvinfo : EIATTR_REGCOUNT
	.align		4
.L_15:
        /*0060*/ 	.byte	0x04, 0x2f
        /*0062*/ 	.short	(.L_17 - .L_16)
	.align		4
.L_16:
        /*0064*/ 	.word	index@(_Z20scanBlockSumsVanillaPji)
        /*0068*/ 	.word	0x00000012


	//----- nvinfo : EIATTR_FRAME_SIZE
	.align		4
.L_17:
        /*006c*/ 	.byte	0x04, 0x11
        /*006e*/ 	.short	(.L_19 - .L_18)
	.align		4
.L_18:
        /*0070*/ 	.word	index@(_Z20scanBlockSumsVanillaPji)
        /*0074*/ 	.word	0x00000000


	//----- nvinfo : EIATTR_MIN_STACK_SIZE
	.align		4
.L_19:
        /*0078*/ 	.byte	0x04, 0x12
        /*007a*/ 	.short	(.L_21 - .L_20)
	.align		4
.L_20:
        /*007c*/ 	.word	index@(_Z20scanBlockSumsVanillaPji)
        /*0080*/ 	.word	0x00000000


	//----- nvinfo : EIATTR_MIN_STACK_SIZE
	.align		4
.L_21:
        /*0084*/ 	.byte	0x04, 0x12
        /*0086*/ 	.short	(.L_23 - .L_22)
	.align		4
.L_22:
        /*0088*/ 	.word	index@(_Z20addBlockSumsToOutputPjS_ji)
        /*008c*/ 	.word	0x00000000


	//----- nvinfo : EIATTR_MIN_STACK_SIZE
	.align		4
.L_23:
        /*0090*/ 	.byte	0x04, 0x12
        /*0092*/ 	.short	(.L_25 - .L_24)
	.align		4
.L_24:
        /*0094*/ 	.word	index@(_Z23scanBlockSumsWithoutRecPji)
        /*0098*/ 	.word	0x00000000


	//----- nvinfo : EIATTR_MIN_STACK_SIZE
	.align		4
.L_25:
        /*009c*/ 	.byte	0x04, 0x12
        /*009e*/ 	.short	(.L_27 - .L_26)
	.align		4
.L_26:
        /*00a0*/ 	.word	index@(_Z27workEfficient_inclusiveScanPjS_jS_)
        /*00a4*/ 	.word	0x00000000


	//----- nvinfo : EIATTR_MIN_STACK_SIZE
	.align		4
.L_27:
        /*00a8*/ 	.byte	0x04, 0x12
        /*00aa*/ 	.short	(.L_29 - .L_28)
	.align		4
.L_28:
        /*00ac*/ 	.word	index@(_Z29workInefficient_inclusiveScanPjS_jS_)
        /*00b0*/ 	.word	0x00000000
.L_29:


//--------------------- .nv.compat                --------------------------
	.section	.nv.compat,"",@"SHT_CUDA_COMPAT_INFO"
	.align	4
        /*0000*/ 	.byte	0x02, 0x09, 0x00, 0x00, 0x02, 0x02, 0x01, 0x00, 0x02, 0x05, 0x05, 0x00, 0x03, 0x07, 0x01, 0x01
        /*0010*/ 	.byte	0x02, 0x03, 0x00, 0x00, 0x02, 0x06, 0x01, 0x00, 0x04, 0x0b, 0x08, 0x00, 0x09, 0x00, 0x00, 0x00
        /*0020*/ 	.byte	0x00, 0x00, 0x00, 0x00


//--------------------- .nv.info._Z20scanBlockSumsVanillaPji --------------------------
	.section	.nv.info._Z20scanBlockSumsVanillaPji,"",@"SHT_CUDA_INFO"
	.sectionflags	@""
	.align	4


	//----- nvinfo : EIATTR_CUDA_API_VERSION
	.align		4
        /*0000*/ 	.byte	0x04, 0x37
        /*0002*/ 	.short	(.L_31 - .L_30)
.L_30:
        /*0004*/ 	.word	0x00000082


	//----- nvinfo : EIATTR_KPARAM_INFO
	.align		4
.L_31:
        /*0008*/ 	.byte	0x04, 0x17
        /*000a*/ 	.short	(.L_33 - .L_32)
.L_32:
        /*000c*/ 	.word	0x00000000
        /*0010*/ 	.short	0x0001
        /*0012*/ 	.short	0x0008
        /*0014*/ 	.byte	0x00, 0xf0, 0x11, 0x00


	//----- nvinfo : EIATTR_KPARAM_INFO
	.align		4
.L_33:
        /*0018*/ 	.byte	0x04, 0x17
        /*001a*/ 	.short	(.L_35 - .L_34)
.L_34:
        /*001c*/ 	.word	0x00000000
        /*0020*/ 	.short	0x0000
        /*0022*/ 	.short	0x0000
        /*0024*/ 	.byte	0x00, 0xf5, 0x21, 0x00


	//----- nvinfo : EIATTR_SPARSE_MMA_MASK
	.align		4
.L_35:
        /*0028*/ 	.byte	0x03, 0x50
        /*002a*/ 	.short	0x0000


	//----- nvinfo : EIATTR_MAXREG_COUNT
	.align		4
        /*002c*/ 	.byte	0x03, 0x1b
        /*002e*/ 	.short	0x00ff


	//----- nvinfo : EIATTR_NUM_BARRIERS
	.align		4
        /*0030*/ 	.byte	0x02, 0x4c
        /*0032*/ 	.byte	0x01
	.zero		1


	//----- nvinfo : EIATTR_MERCURY_ISA_VERSION
	.align		4
        /*0034*/ 	.byte	0x03, 0x5f
        /*0036*/ 	.short	0x0101


	//----- nvinfo : EIATTR_VRC_CTA_INIT_COUNT
	.align		4
        /*0038*/ 	.byte	0x02, 0x4a
	.zero		1
	.zero		1


	//----- nvinfo : EIATTR_EXIT_INSTR_OFFSETS
	.align		4
        /*003c*/ 	.byte	0x04, 0x1c
        /*003e*/ 	.short	(.L_37 - .L_36)


	//   ....[0]....
.L_36:
        /*0040*/ 	.word	0x00000390


	//   ....[1]....
        /*0044*/ 	.word	0x000003c0


	//----- nvinfo : EIATTR_CBANK_PARAM_SIZE
	.align		4
.L_37:
        /*0048*/ 	.byte	0x03, 0x19
        /*004a*/ 	.short	0x000c


	//----- nvinfo : EIATTR_PARAM_CBANK
	.align		4
        /*004c*/ 	.byte	0x04, 0x0a
        /*004e*/ 	.short	(.L_39 - .L_38)
	.align		4
.L_38:
        /*0050*/ 	.word	index@(.nv.constant0._Z20scanBlockSumsVanillaPji)
        /*0054*/ 	.short	0x0380
        /*0056*/ 	.short	0x000c


	//----- nvinfo : EIATTR_SW_WAR
	.align		4
.L_39:
        /*0058*/ 	.byte	0x04, 0x36
        /*005a*/ 	.short	(.L_41 - .L_40)
.L_40:
        /*005c*/ 	.word	0x00000008
.L_41:


//--------------------- .nv.info._Z20addBlockSumsToOutputPjS_ji --------------------------
	.section	.nv.info._Z20addBlockSumsToOutputPjS_ji,"",@"SHT_CUDA_INFO"
	.sectionflags	@""
	.align	4


	//----- nvinfo : EIATTR_CUDA_API_VERSION
	.align		4
        /*0000*/ 	.byte	0x04, 0x37
        /*0002*/ 	.short	(.L_43 - .L_42)
.L_42:
        /*0004*/ 	.word	0x00000082


	//----- nvinfo : EIATTR_KPARAM_INFO
	.align		4
.L_43:
        /*0008*/ 	.byte	0x04, 0x17
        /*000a*/ 	.short	(.L_45 - .L_44)
.L_44:
        /*000c*/ 	.word	0x00000000
        /*0010*/ 	.short	0x0003
        /*0012*/ 	.short	0x0014
        /*0014*/ 	.byte	0x00, 0xf0, 0x11, 0x00


	//----- nvinfo : EIATTR_KPARAM_INFO
	.align		4
.L_45:
        /*0018*/ 	.byte	0x04, 0x17
        /*001a*/ 	.short	(.L_47 - .L_46)
.L_46:
        /*001c*/ 	.word	0x00000000
        /*0020*/ 	.short	0x0002
        /*0022*/ 	.short	0x0010
        /*0024*/ 	.byte	0x00, 0xf0, 0x11, 0x00


	//----- nvinfo : EIATTR_KPARAM_INFO
	.align		4
.L_47:
        /*0028*/ 	.byte	0x04, 0x17
        /*002a*/ 	.short	(.L_49 - .L_48)
.L_48:
        /*002c*/ 	.word	0x00000000
        /*0030*/ 	.short	0x0001
        /*0032*/ 	.short	0x0008
        /*0034*/ 	.byte	0x00, 0xf5, 0x21, 0x00


	//----- nvinfo : EIATTR_KPARAM_INFO
	.align		4
.L_49:
        /*0038*/ 	.byte	0x04, 0x17
        /*003a*/ 	.short	(.L_51 - .L_50)
.L_50:
        /*003c*/ 	.word	0x00000000
        /*0040*/ 	.short	0x0000
        /*0042*/ 	.short	0x0000
        /*0044*/ 	.byte	0x00, 0xf5, 0x21, 0x00


	//----- nvinfo : EIATTR_SPARSE_MMA_MASK
	.align		4
.L_51:
        /*0048*/ 	.byte	0x03, 0x50
        /*004a*/ 	.short	0x0000


	//----- nvinfo : EIATTR_MAXREG_COUNT
	.align		4
        /*004c*/ 	.byte	0x03, 0x1b
        /*004e*/ 	.short	0x00ff


	//----- nvinfo : EIATTR_MERCURY_ISA_VERSION
	.align		4
        /*0050*/ 	.byte	0x03, 0x5f
        /*0052*/ 	.short	0x0101


	//----- nvinfo : EIATTR_VRC_CTA_INIT_COUNT
	.align		4
        /*0054*/ 	.byte	0x02, 0x4a
	.zero		1
	.zero		1


	//----- nvinfo : EIATTR_EXIT_INSTR_OFFSETS
	.align		4
        /*0058*/ 	.byte	0x04, 0x1c
        /*005a*/ 	.short	(.L_53 - .L_52)


	//   ....[0]....
.L_52:
        /*005c*/ 	.word	0x00000080


	//   ....[1]....
        /*0060*/ 	.word	0x00000130


	//----- nvinfo : EIATTR_CBANK_PARAM_SIZE
	.align		4
.L_53:
        /*0064*/ 	.byte	0x03, 0x19
        /*0066*/ 	.short	0x0018


	//----- nvinfo : EIATTR_PARAM_CBANK
	.align		4
        /*0068*/ 	.byte	0x04, 0x0a
        /*006a*/ 	.short	(.L_55 - .L_54)
	.align		4
.L_54:
        /*006c*/ 	.word	index@(.nv.constant0._Z20addBlockSumsToOutputPjS_ji)
        /*0070*/ 	.short	0x0380
        /*0072*/ 	.short	0x0018


	//----- nvinfo : EIATTR_SW_WAR
	.align		4
.L_55:
        /*0074*/ 	.byte	0x04, 0x36
        /*0076*/ 	.short	(.L_57 - .L_56)
.L_56:
        /*0078*/ 	.word	0x00000008
.L_57:


//--------------------- .nv.info._Z23scanBlockSumsWithoutRecPji --------------------------
	.section	.nv.info._Z23scanBlockSumsWithoutRecPji,"",@"SHT_CUDA_INFO"
	.sectionflags	@""
	.align	4


	//----- nvinfo : EIATTR_CUDA_API_VERSION
	.align		4
        /*0000*/ 	.byte	0x04, 0x37
        /*0002*/ 	.short	(.L_59 - .L_58)
.L_58:
        /*0004*/ 	.word	0x00000082


	//----- nvinfo : EIATTR_KPARAM_INFO
	.align		4
.L_59:
        /*0008*/ 	.byte	0x04, 0x17
        /*000a*/ 	.short	(.L_61 - .L_60)
.L_60:
        /*000c*/ 	.word	0x00000000
        /*0010*/ 	.short	0x0001
        /*0012*/ 	.short	0x0008
        /*0014*/ 	.byte	0x00, 0xf0, 0x11, 0x00


	//----- nvinfo : EIATTR_KPARAM_INFO
	.align		4
.L_61:
        /*0018*/ 	.byte	0x04, 0x17
        /*001a*/ 	.short	(.L_63 - .L_62)
.L_62:
        /*001c*/ 	.word	0x00000000
        /*0020*/ 	.short	0x0000
        /*0022*/ 	.short	0x0000
        /*0024*/ 	.byte	0x00, 0xf5, 0x21, 0x00


	//----- nvinfo : EIATTR_SPARSE_MMA_MASK
	.align		4
.L_63:
        /*0028*/ 	.byte	0x03, 0x50
        /*002a*/ 	.short	0x0000


	//----- nvinfo : EIATTR_MAXREG_COUNT
	.align		4
        /*002c*/ 	.byte	0x03, 0x1b
        /*002e*/ 	.short	0x00ff


	//----- nvinfo : EIATTR_NUM_BARRIERS
	.align		4
        /*0030*/ 	.byte	0x02, 0x4c
        /*0032*/ 	.byte	0x01
	.zero		1


	//----- nvinfo : EIATTR_MERCURY_ISA_VERSION
	.align		4
        /*0034*/ 	.byte	0x03, 0x5f
        /*0036*/ 	.short	0x0101


	//----- nvinfo : EIATTR_VRC_CTA_INIT_COUNT
	.align		4
        /*0038*/ 	.byte	0x02, 0x4a
	.zero		1
	.zero		1


	//----- nvinfo : EIATTR_EXIT_INSTR_OFFSETS
	.align		4
        /*003c*/ 	.byte	0x04, 0x1c
        /*003e*/ 	.short	(.L_65 - .L_64)


	//   ....[0]....
.L_64:
        /*0040*/ 	.word	0x00000400


	//   ....[1]....
        /*0044*/ 	.word	0x00000430


	//----- nvinfo : EIATTR_CBANK_PARAM_SIZE
	.align		4
.L_65:
        /*0048*/ 	.byte	0x03, 0x19
        /*004a*/ 	.short	0x000c


	//----- nvinfo : EIATTR_PARAM_CBANK
	.align		4
        /*004c*/ 	.byte	0x04, 0x0a
        /*004e*/ 	.short	(.L_67 - .L_66)
	.align		4
.L_66:
        /*0050*/ 	.word	index@(.nv.constant0._Z23scanBlockSumsWithoutRecPji)
        /*0054*/ 	.short	0x0380
        /*0056*/ 	.short	0x000c


	//----- nvinfo : EIATTR_SW_WAR
	.align		4
.L_67:
        /*0058*/ 	.byte	0x04, 0x36
        /*005a*/ 	.short	(.L_69 - .L_68)
.L_68:
        /*005c*/ 	.word	0x00000008
.L_69:


//--------------------- .nv.info._Z27workEfficient_inclusiveScanPjS_jS_ --------------------------
	.section	.nv.info._Z27workEfficient_inclusiveScanPjS_jS_,"",@"SHT_CUDA_INFO"
	.sectionflags	@""
	.align	4


	//----- nvinfo : EIATTR_CUDA_API_VERSION
	.align		4
        /*0000*/ 	.byte	0x04, 0x37
        /*0002*/ 	.short	(.L_71 - .L_70)
.L_70:
        /*0004*/ 	.word	0x00000082


	//----- nvinfo : EIATTR_KPARAM_INFO
	.align		4
.L_71:
        /*0008*/ 	.byte	0x04, 0x17
        /*000a*/ 	.short	(.L_73 - .L_72)
.L_72:
        /*000c*/ 	.word	0x00000000
        /*0010*/ 	.short	0x0003
        /*0012*/ 	.short	0x0018
        /*0014*/ 	.byte	0x00, 0xf5, 0x21, 0x00


	//----- nvinfo : EIATTR_KPARAM_INFO
	.align		4
.L_73:
        /*0018*/ 	.byte	0x04, 0x17
        /*001a*/ 	.short	(.L_75 - .L_74)
.L_74:
        /*001c*/ 	.word	0x00000000
        /*0020*/ 	.short	0x0002
        /*0022*/ 	.short	0x0010
        /*0024*/ 	.byte	0x00, 0xf0, 0x11, 0x00


	//----- nvinfo : EIATTR_KPARAM_INFO
	.align		4
.L_75:
        /*0028*/ 	.byte	0x04, 0x17
        /*002a*/ 	.short	(.L_77 - .L_76)
.L_76:
        /*002c*/ 	.word	0x00000000
        /*0030*/ 	.short	0x0001
        /*0032*/ 	.short	0x0008
        /*0034*/ 	.byte	0x00, 0xf5, 0x21, 0x00


	//----- nvinfo : EIATTR_KPARAM_INFO
	.align		4
.L_77:
        /*0038*/ 	.byte	0x04, 0x17
        /*003a*/ 	.short	(.L_79 - .L_78)
.L_78:
        /*003c*/ 	.word	0x00000000
        /*0040*/ 	.short	0x0000
        /*0042*/ 	.short	0x0000
        /*0044*/ 	.byte	0x00, 0xf5, 0x21, 0x00


	//----- nvinfo : EIATTR_SPARSE_MMA_MASK
	.align		4
.L_79:
        /*0048*/ 	.byte	0x03, 0x50
        /*004a*/ 	.short	0x0000


	//----- nvinfo : EIATTR_MAXREG_COUNT
	.align		4
        /*004c*/ 	.byte	0x03, 0x1b
        /*004e*/ 	.short	0x00ff


	//----- nvinfo : EIATTR_NUM_BARRIERS
	.align		4
        /*0050*/ 	.byte	0x02, 0x4c
        /*0052*/ 	.byte	0x01
	.zero		1


	//----- nvinfo : EIATTR_MERCURY_ISA_VERSION
	.align		4
        /*0054*/ 	.byte	0x03, 0x5f
        /*0056*/ 	.short	0x0101


	//----- nvinfo : EIATTR_VRC_CTA_INIT_COUNT
	.align		4
        /*0058*/ 	.byte	0x02, 0x4a
	.zero		1
	.zero		1


	//----- nvinfo : EIATTR_EXIT_INSTR_OFFSETS
	.align		4
        /*005c*/ 	.byte	0x04, 0x1c
        /*005e*/ 	.short	(.L_81 - .L_80)


	//   ....[0]....
.L_80:
        /*0060*/ 	.word	0x000003e0


	//   ....[1]....
        /*0064*/ 	.word	0x00000430


	//----- nvinfo : EIATTR_CBANK_PARAM_SIZE
	.align		4
.L_81:
        /*0068*/ 	.byte	0x03, 0x19
        /*006a*/ 	.short	0x0020


	//----- nvinfo : EIATTR_PARAM_CBANK
	.align		4
        /*006c*/ 	.byte	0x04, 0x0a
        /*006e*/ 	.short	(.L_83 - .L_82)
	.align		4
.L_82:
        /*0070*/ 	.word	index@(.nv.constant0._Z27workEfficient_inclusiveScanPjS_jS_)
        /*0074*/ 	.short	0x0380
        /*0076*/ 	.short	0x0020


	//----- nvinfo : EIATTR_SW_WAR
	.align		4
.L_83:
        /*0078*/ 	.byte	0x04, 0x36
        /*007a*/ 	.short	(.L_85 - .L_84)
.L_84:
        /*007c*/ 	.word	0x00000008
.L_85:


//--------------------- .nv.info._Z29workInefficient_inclusiveScanPjS_jS_ --------------------------
	.section	.nv.info._Z29workInefficient_inclusiveScanPjS_jS_,"",@"SHT_CUDA_INFO"
	.sectionflags	@""
	.align	4


	//----- nvinfo : EIATTR_CUDA_API_VERSION
	.align		4
        /*0000*/ 	.byte	0x04, 0x37
        /*0002*/ 	.short	(.L_87 - .L_86)
.L_86:
        /*0004*/ 	.word	0x00000082


	//----- nvinfo : EIATTR_KPARAM_INFO
	.align		4
.L_87:
        /*0008*/ 	.byte	0x04, 0x17
        /*000a*/ 	.short	(.L_89 - .L_88)
.L_88:
        /*000c*/ 	.word	0x00000000
        /*0010*/ 	.short	0x0003
        /*0012*/ 	.short	0x0018
        /*0014*/ 	.byte	0x00, 0xf5, 0x21, 0x00


	//----- nvinfo : EIATTR_KPARAM_INFO
	.align		4
.L_89:
        /*0018*/ 	.byte	0x04, 0x17
        /*001a*/ 	.short	(.L_91 - .L_90)
.L_90:
        /*001c*/ 	.word	0x00000000
        /*0020*/ 	.short	0x0002
        /*0022*/ 	.short	0x0010
        /*0024*/ 	.byte	0x00, 0xf0, 0x11, 0x00


	//----- nvinfo : EIATTR_KPARAM_INFO
	.align		4
.L_91:
        /*0028*/ 	.byte	0x04, 0x17
        /*002a*/ 	.short	(.L_93 - .L_92)
.L_92:
        /*002c*/ 	.word	0x00000000
        /*0030*/ 	.short	0x0001
        /*0032*/ 	.short	0x0008
        /*0034*/ 	.byte	0x00, 0xf5, 0x21, 0x00


	//----- nvinfo : EIATTR_KPARAM_INFO
	.align		4
.L_93:
        /*0038*/ 	.byte	0x04, 0x17
        /*003a*/ 	.short	(.L_95 - .L_94)
.L_94:
        /*003c*/ 	.word	0x00000000
        /*0040*/ 	.short	0x0000
        /*0042*/ 	.short	0x0000
        /*0044*/ 	.byte	0x00, 0xf5, 0x21, 0x00


	//----- nvinfo : EIATTR_SPARSE_MMA_MASK
	.align		4
.L_95:
        /*0048*/ 	.byte	0x03, 0x50
        /*004a*/ 	.short	0x0000


	//----- nvinfo : EIATTR_MAXREG_COUNT
	.align		4
        /*004c*/ 	.byte	0x03, 0x1b
        /*004e*/ 	.short	0x00ff


	//----- nvinfo : EIATTR_NUM_BARRIERS
	.align		4
        /*0050*/ 	.byte	0x02, 0x4c
        /*0052*/ 	.byte	0x01
	.zero		1


	//----- nvinfo : EIATTR_MERCURY_ISA_VERSION
	.align		4
        /*0054*/ 	.byte	0x03, 0x5f
        /*0056*/ 	.short	0x0101


	//----- nvinfo : EIATTR_VRC_CTA_INIT_COUNT
	.align		4
        /*0058*/ 	.byte	0x02, 0x4a
	.zero		1
	.zero		1


	//----- nvinfo : EIATTR_EXIT_INSTR_OFFSETS
	.align		4
        /*005c*/ 	.byte	0x04, 0x1c
        /*005e*/ 	.short	(.L_97 - .L_96)


	//   ....[0]....
.L_96:
        /*0060*/ 	.word	0x000002a0


	//   ....[1]....
        /*0064*/ 	.word	0x000002f0


	//----- nvinfo : EIATTR_CBANK_PARAM_SIZE
	.align		4
.L_97:
        /*0068*/ 	.byte	0x03, 0x19
        /*006a*/ 	.short	0x0020


	//----- nvinfo : EIATTR_PARAM_CBANK
	.align		4
        /*006c*/ 	.byte	0x04, 0x0a
        /*006e*/ 	.short	(.L_99 - .L_98)
	.align		4
.L_98:
        /*0070*/ 	.word	index@(.nv.constant0._Z29workInefficient_inclusiveScanPjS_jS_)
        /*0074*/ 	.short	0x0380
        /*0076*/ 	.short	0x0020


	//----- nvinfo : EIATTR_SW_WAR
	.align		4
.L_99:
        /*0078*/ 	.byte	0x04, 0x36
        /*007a*/ 	.short	(.L_101 - .L_100)
.L_100:
        /*007c*/ 	.word	0x00000008
.L_101:


//--------------------- .nv.callgraph             --------------------------
	.section	.nv.callgraph,"",@"SHT_CUDA_CALLGRAPH"
	.align	4
	.sectionentsize	8
	.align		4
        /*0000*/ 	.word	0x00000000
	.align		4
        /*0004*/ 	.word	0xffffffff
	.align		4
        /*0008*/ 	.word	0x00000000
	.align		4
        /*000c*/ 	.word	0xfffffffe
	.align		4
        /*0010*/ 	.word	0x00000000
	.align		4
        /*0014*/ 	.word	0xfffffffd
	.align		4
        /*0018*/ 	.word	0x00000000
	.align		4
        /*001c*/ 	.word	0xfffffffc


//--------------------- .text._Z20scanBlockSumsVanillaPji --------------------------
	.section	.text._Z20scanBlockSumsVanillaPji,"ax",@progbits
	.align	128
        .global         _Z20scanBlockSumsVanillaPji
        .type           _Z20scanBlockSumsVanillaPji,@function
        .size           _Z20scanBlockSumsVanillaPji,(.L_x_18 - _Z20scanBlockSumsVanillaPji)
        .other          _Z20scanBlockSumsVanillaPji,@"STO_CUDA_ENTRY STV_DEFAULT"
_Z20scanBlockSumsVanillaPji:
.text._Z20scanBlockSumsVanillaPji:
[----:B------:R-:W-:Y:S01]  /*0000*/  LDC R1, c[0x0][0x37c] ;  /* 0x0000df00ff017b82 */ /* 0x000fe20000000800 */
[----:B------:R-:W0:Y:S07]  /*0010*/  S2R R13, SR_TID.X ;  /* 0x00000000000d7919 */ /* 0x000e2e0000002100 */
[----:B------:R-:W0:Y:S01]  /*0020*/  S2UR UR4, SR_CTAID.X ;  /* 0x00000000000479c3 */ /* 0x000e220000002500 */
[----:B------:R-:W1:Y:S01]  /*0030*/  LDCU UR5, c[0x0][0x388] ;  /* 0x00007100ff0577ac */ /* 0x000e620008000800 */
[----:B------:R-:W2:Y:S06]  /*0040*/  LDCU.64 UR6, c[0x0][0x358] ;  /* 0x00006b00ff0677ac */ /* 0x000eac0008000a00 */
[----:B------:R-:W0:Y:S08]  /*0050*/  LDC R4, c[0x0][0x360] ;  /* 0x0000d800ff047b82 */ /* 0x000e300000000800 */
[----:B------:R-:W3:Y:S01]  /*0060*/  LDC.64 R2, c[0x0][0x380] ;  /* 0x0000e000ff027b82 */ /* 0x000ee20000000a00 */
[----:B0-----:R-:W-:-:S05]  /*0070*/  IMAD R0, R4, UR4, R13 ;  /* 0x0000000404007c24 */ /* 0x001fca000f8e020d */
[C---:B-1----:R-:W-:Y:S01]  /*0080*/  ISETP.GE.AND P0, PT, R0.reuse, UR5, PT ;  /* 0x0000000500007c0c */ /* 0x042fe2000bf06270 */
[----:B---3--:R-:W-:-:S12]  /*0090*/  IMAD.WIDE R2, R0, 0x4, R2 ;  /* 0x0000000400027825 */ /* 0x008fd800078e0202 */
[----:B--2---:R-:W2:Y:S01]  /*00a0*/  @!P0 LDG.E R6, desc[UR6][R2.64] ;  /* 0x0000000602068981 */ /* 0x004ea2000c1e1900 */
[----:B------:R-:W0:Y:S01]  /*00b0*/  S2UR UR5, SR_CgaCtaId ;  /* 0x00000000000579c3 */ /* 0x000e220000008800 */
[----:B------:R-:W-:Y:S01]  /*00c0*/  UMOV UR4, 0x400 ;  /* 0x0000040000047882 */ /* 0x000fe20000000000 */
[----:B------:R-:W-:Y:S02]  /*00d0*/  VIADD R7, R4, 0xffffffff ;  /* 0xffffffff04077836 */ /* 0x000fe40000000000 */
[----:B------:R-:W-:-:S04]  /*00e0*/  IMAD.MOV.U32 R15, RZ, RZ, -0x80000000 ;  /* 0x80000000ff0f7424 */ /* 0x000fc800078e00ff */
[----:B------:R-:W1:Y:S02]  /*00f0*/  FLO.U32 R7, R7 ;  /* 0x0000000700077300 */ /* 0x000e6400000e0000 */
[----:B-1----:R-:W-:Y:S01]  /*0100*/  IADD3 R12, PT, PT, -R7, 0x1f, RZ ;  /* 0x0000001f070c7810 */ /* 0x002fe20007ffe1ff */
[----:B0-----:R-:W-:-:S06]  /*0110*/  ULEA UR4, UR5, UR4, 0x18 ;  /* 0x0000000405047291 */ /* 0x001fcc000f8ec0ff */
[----:B------:R-:W-:-:S05]  /*0120*/  LEA R5, R13, UR4, 0x2 ;  /* 0x000000040d057c11 */ /* 0x000fca000f8e10ff */
[----:B--2---:R0:W-:Y:S04]  /*0130*/  @!P0 STS [R5], R6 ;  /* 0x0000000605008388 */ /* 0x0041e80000000800 */
[----:B------:R0:W-:Y:S01]  /*0140*/  @P0 STS [R5], RZ ;  /* 0x000000ff05000388 */ /* 0x0001e20000000800 */
[----:B------:R-:W-:Y:S01]  /*0150*/  BAR.SYNC.DEFER_BLOCKING 0x0 ;  /* 0x0000000000007b1d */ /* 0x000fe20000010000 */
[----:B------:R-:W-:-:S13]  /*0160*/  ISETP.GE.U32.AND P0, PT, R4, 0x2, PT ;  /* 0x000000020400780c */ /* 0x000fda0003f06070 */
[----:B0-----:R-:W-:Y:S05]  /*0170*/  @!P0 BRA `(.L_x_0) ;  /* 0x0000000000408947 */ /* 0x001fea0003800000 */
[----:B------:R-:W-:Y:S01]  /*0180*/  LEA R6, R13, 0x2, 0x1 ;  /* 0x000000020d067811 */ /* 0x000fe200078e08ff */
[----:B------:R-:W-:-:S07]  /*0190*/  IMAD.MOV.U32 R7, RZ, RZ, 0x1 ;  /* 0x00000001ff077424 */ /* 0x000fce00078e00ff */
.L_x_1:
[----:B------:R-:W-:-:S04]  /*01a0*/  IMAD R8, R6, R7, RZ ;  /* 0x0000000706087224 */ /* 0x000fc800078e02ff */
[----:B------:R-:W-:-:S05]  /*01b0*/  VIADD R9, R8, 0xffffffff ;  /* 0xffffffff08097836 */ /* 0x000fca0000000000 */
[----:B------:R-:W-:-:S13]  /*01c0*/  ISETP.GE.U32.AND P0, PT, R9, R4, PT ;  /* 0x000000040900720c */ /* 0x000fda0003f06070 */
[----:B------:R-:W-:-:S05]  /*01d0*/  @!P0 IMAD.IADD R8, R8, 0x1, -R7 ;  /* 0x0000000108088824 */ /* 0x000fca00078e0a07 */
[----:B------:R-:W-:-:S05]  /*01e0*/  @!P0 LEA R8, R8, UR4, 0x2 ;  /* 0x0000000408088c11 */ /* 0x000fca000f8e10ff */
[C---:B------:R-:W-:Y:S02]  /*01f0*/  @!P0 IMAD R9, R7.reuse, 0x4, R8 ;  /* 0x0000000407098824 */ /* 0x040fe400078e0208 */
[----:B------:R-:W-:Y:S01]  /*0200*/  @!P0 LDS R8, [R8+-0x4] ;  /* 0xfffffc0008088984 */ /* 0x000fe20000000800 */
[----:B------:R-:W-:-:S03]  /*0210*/  IMAD.SHL.U32 R7, R7, 0x2, RZ ;  /* 0x0000000207077824 */ /* 0x000fc600078e00ff */
[----:B------:R-:W0:Y:S02]  /*0220*/  @!P0 LDS R11, [R9+-0x4] ;  /* 0xfffffc00090b8984 */ /* 0x000e240000000800 */
[----:B0-----:R-:W-:-:S05]  /*0230*/  @!P0 IMAD.IADD R10, R8, 0x1, R11 ;  /* 0x00000001080a8824 */ /* 0x001fca00078e020b */
[----:B------:R0:W-:Y:S01]  /*0240*/  @!P0 STS [R9+-0x4], R10 ;  /* 0xfffffc0a09008388 */ /* 0x0001e20000000800 */
[----:B------:R-:W-:Y:S01]  /*0250*/  BAR.SYNC.DEFER_BLOCKING 0x0 ;  /* 0x0000000000007b1d */ /* 0x000fe20000010000 */
[----:B------:R-:W-:-:S13]  /*0260*/  ISETP.GE.U32.AND P0, PT, R7, R4, PT ;  /* 0x000000040700720c */ /* 0x000fda0003f06070 */
[----:B0-----:R-:W-:Y:S05]  /*0270*/  @!P0 BRA `(.L_x_1) ;  /* 0xfffffffc00c88947 */ /* 0x001fea000383ffff */
.L_x_0:
[----:B------:R-:W-:Y:S02]  /*0280*/  LEA R13, R13, 0x2, 0x1 ;  /* 0x000000020d0d7811 */ /* 0x000fe400078e08ff */
[----:B------:R-:W-:-:S07]  /*0290*/  SHF.R.U32.HI R12, RZ, R12, R15 ;  /* 0x0000000cff0c7219 */ /* 0x000fce000001160f */
.L_x_2:
[----:B------:R-:W-:-:S05]  /*02a0*/  IMAD R9, R13, R12, RZ ;  /* 0x0000000c0d097224 */ /* 0x000fca00078e02ff */
[----:B------:R-:W-:-:S04]  /*02b0*/  IADD3 R7, PT, PT, R9, -0x1, R12 ;  /* 0xffffffff09077810 */ /* 0x000fc80007ffe00c */
[----:B------:R-:W-:-:S13]  /*02c0*/  ISETP.GE.U32.AND P0, PT, R7, R4, PT ;  /* 0x000000040700720c */ /* 0x000fda0003f06070 */
[----:B------:R-:W-:-:S05]  /*02d0*/  @!P0 LEA R7, R9, UR4, 0x2 ;  /* 0x0000000409078c11 */ /* 0x000fca000f8e10ff */
[----:B------:R-:W-:Y:S02]  /*02e0*/  @!P0 IMAD R6, R12, 0x4, R7 ;  /* 0x000000040c068824 */ /* 0x000fe400078e0207 */
[----:B------:R-:W-:Y:S04]  /*02f0*/  @!P0 LDS R7, [R7+-0x4] ;  /* 0xfffffc0007078984 */ /* 0x000fe80000000800 */
[----:B------:R-:W0:Y:S02]  /*0300*/  @!P0 LDS R8, [R6+-0x4] ;  /* 0xfffffc0006088984 */ /* 0x000e240000000800 */
[----:B0-----:R-:W-:-:S05]  /*0310*/  @!P0 IMAD.IADD R9, R7, 0x1, R8 ;  /* 0x0000000107098824 */ /* 0x001fca00078e0208 */
[----:B------:R0:W-:Y:S01]  /*0320*/  @!P0 STS [R6+-0x4], R9 ;  /* 0xfffffc0906008388 */ /* 0x0001e20000000800 */
[----:B------:R-:W-:Y:S01]  /*0330*/  BAR.SYNC.DEFER_BLOCKING 0x0 ;  /* 0x0000000000007b1d */ /* 0x000fe20000010000 */
[----:B------:R-:W-:Y:S02]  /*0340*/  ISETP.GT.U32.AND P0, PT, R12, 0x1, PT ;  /* 0x000000010c00780c */ /* 0x000fe40003f04070 */
[----:B------:R-:W-:-:S11]  /*0350*/  SHF.R.U32.HI R12, RZ, 0x1, R12 ;  /* 0x00000001ff0c7819 */ /* 0x000fd6000001160c */
[----:B0-----:R-:W-:Y:S05]  /*0360*/  @P0 BRA `(.L_x_2) ;  /* 0xfffffffc00cc0947 */ /* 0x001fea000383ffff */
[----:B------:R-:W0:Y:S02]  /*0370*/  LDCU UR4, c[0x0][0x388] ;  /* 0x00007100ff0477ac */ /* 0x000e240008000800 */
[----:B0-----:R-:W-:-:S13]  /*0380*/  ISETP.GE.AND P0, PT, R0, UR4, PT ;  /* 0x0000000400007c0c */ /* 0x001fda000bf06270 */
[----:B------:R-:W-:Y:S05]  /*0390*/  @P0 EXIT ;  /* 0x000000000000094d */ /* 0x000fea0003800000 */
[----:B------:R-:W0:Y:S04]  /*03a0*/  LDS R5, [R5] ;  /* 0x0000000005057984 */ /* 0x000e280000000800 */
[----:B0-----:R-:W-:Y:S01]  /*03b0*/  STG.E desc[UR6][R2.64], R5 ;  /* 0x0000000502007986 */ /* 0x001fe2000c101906 */
[----:B------:R-:W-:Y:S05]  /*03c0*/  EXIT ;  /* 0x000000000000794d */ /* 0x000fea0003800000 */
.L_x_3:
[----:B------:R-:W-:-:S00]  /*03d0*/  BRA `(.L_x_3) ;  /* 0xfffffffc00fc7947 */ /* 0x000fc0000383ffff */
[----:B------:R-:W-:-:S00]  /*03e0*/  NOP ;  /* 0x0000000000007918 */ /* 0x000fc00000000000 */
        /* <DEDUP_REMOVED lines=9> */
.L_x_18:


//--------------------- .text._Z20addBlockSumsToOutputPjS_ji --------------------------
	.section	.text._Z20addBlockSumsToOutputPjS_ji,"ax",@progbits
	.align	128
        .global         _Z20addBlockSumsToOutputPjS_ji
        .type           _Z20addBlockSumsToOutputPjS_ji,@function
        .size           _Z20addBlockSumsToOutputPjS_ji,(.L_x_19 - _Z20addBlockSumsToOutputPjS_ji)
        .other          _Z20addBlockSumsToOutputPjS_ji,@"STO_CUDA_ENTRY STV_DEFAULT"
_Z20addBlockSumsToOutputPjS_ji:
.text._Z20addBlockSumsToOutputPjS_ji:
[----:B------:R-:W-:Y:S01]  /*0000*/  LDC R1, c[0x0][0x37c] ;  /* 0x0000df00ff017b82 */ /* 0x000fe20000000800 */
[----:B------:R-:W0:Y:S01]  /*0010*/  S2R R9, SR_CTAID.X ;  /* 0x0000000000097919 */ /* 0x000e220000002500 */
[----:B------:R-:W0:Y:S01]  /*0020*/  LDCU UR4, c[0x0][0x360] ;  /* 0x00006c00ff0477ac */ /* 0x000e220008000800 */
[----:B------:R-:W0:Y:S01]  /*0030*/  S2R R0, SR_TID.X ;  /* 0x0000000000007919 */ /* 0x000e220000002100 */
[----:B------:R-:W1:Y:S01]  /*0040*/  LDCU UR5, c[0x0][0x390] ;  /* 0x00007200ff0577ac */ /* 0x000e620008000800 */
[----:B0-----:R-:W-:-:S05]  /*0050*/  IMAD R7, R9, UR4, R0 ;  /* 0x0000000409077c24 */ /* 0x001fca000f8e0200 */
[----:B-1----:R-:W-:-:S04]  /*0060*/  ISETP.GE.U32.AND P0, PT, R7, UR5, PT ;  /* 0x0000000507007c0c */ /* 0x002fc8000bf06070 */
[----:B------:R-:W-:-:S13]  /*0070*/  ISETP.EQ.OR P0, PT, R9, RZ, P0 ;  /* 0x000000ff0900720c */ /* 0x000fda0000702670 */
[----:B------:R-:W-:Y:S05]  /*0080*/  @P0 EXIT ;  /* 0x000000000000094d */ /* 0x000fea0003800000 */
[----:B------:R-:W0:Y:S01]  /*0090*/  LDC.64 R2, c[0x0][0x388] ;  /* 0x0000e200ff027b82 */ /* 0x000e220000000a00 */
[----:B------:R-:W1:Y:S01]  /*00a0*/  LDCU.64 UR4, c[0x0][0x358] ;  /* 0x00006b00ff0477ac */ /* 0x000e620008000a00 */
[----:B------:R-:W-:-:S06]  /*00b0*/  IADD3 R9, PT, PT, R9, -0x1, RZ ;  /* 0xffffffff09097810 */ /* 0x000fcc0007ffe0ff */
[----:B------:R-:W2:Y:S01]  /*00c0*/  LDC.64 R4, c[0x0][0x380] ;  /* 0x0000e000ff047b82 */ /* 0x000ea20000000a00 */
[----:B0-----:R-:W-:-:S06]  /*00d0*/  IMAD.WIDE.U32 R2, R9, 0x4, R2 ;  /* 0x0000000409027825 */ /* 0x001fcc00078e0002 */
[----:B-1----:R-:W3:Y:S01]  /*00e0*/  LDG.E R2, desc[UR4][R2.64] ;  /* 0x0000000402027981 */ /* 0x002ee2000c1e1900 */
[----:B--2---:R-:W-:-:S05]  /*00f0*/  IMAD.WIDE R4, R7, 0x4, R4 ;  /* 0x0000000407047825 */ /* 0x004fca00078e0204 */
[----:B------:R-:W3:Y:S02]  /*0100*/  LDG.E R7, desc[UR4][R4.64] ;  /* 0x0000000404077981 */ /* 0x000ee4000c1e1900 */
[----:B---3--:R-:W-:-:S05]  /*0110*/  IADD3 R7, PT, PT, R2, R7, RZ ;  /* 0x0000000702077210 */ /* 0x008fca0007ffe0ff */
[----:B------:R-:W-:Y:S01]  /*0120*/  STG.E desc[UR4][R4.64], R7 ;  /* 0x0000000704007986 */ /* 0x000fe2000c101904 */
[----:B------:R-:W-:Y:S05]  /*0130*/  EXIT ;  /* 0x000000000000794d */ /* 0x000fea0003800000 */
.L_x_4:
        /* <DEDUP_REMOVED lines=12> */
.L_x_19:


//--------------------- .text._Z23scanBlockSumsWithoutRecPji --------------------------
	.section	.text._Z23scanBlockSumsWithoutRecPji,"ax",@progbits
	.align	128
        .global         _Z23scanBlockSumsWithoutRecPji
        .type           _Z23scanBlockSumsWithoutRecPji,@function
        .size           _Z23scanBlockSumsWithoutRecPji,(.L_x_20 - _Z23scanBlockSumsWithoutRecPji)
        .other          _Z23scanBlockSumsWithoutRecPji,@"STO_CUDA_ENTRY STV_DEFAULT"
_Z23scanBlockSumsWithoutRecPji:
.text._Z23scanBlockSumsWithoutRecPji:
[----:B------:R-:W-:Y:S01]  /*0000*/  LDC R1, c[0x0][0x37c] ;  /* 0x0000df00ff017b82 */ /* 0x000fe20000000800 */
[----:B------:R-:W0:Y:S01]  /*0010*/  S2R R11, SR_TID.X ;  /* 0x00000000000b7919 */ /* 0x000e220000002100 */
[----:B------:R-:W0:Y:S06]  /*0020*/  LDCU UR6, c[0x0][0x388] ;  /* 0x00007100ff0677ac */ /* 0x000e2c0008000800 */
[----:B------:R-:W1:Y:S01]  /*0030*/  LDC.64 R2, c[0x0][0x380] ;  /* 0x0000e000ff027b82 */ /* 0x000e620000000a00 */
[----:B------:R-:W2:Y:S01]  /*0040*/  LDCU.64 UR8, c[0x0][0x358] ;  /* 0x00006b00ff0877ac */ /* 0x000ea20008000a00 */
[C---:B0-----:R-:W-:Y:S01]  /*0050*/  ISETP.GE.AND P0, PT, R11.reuse, UR6, PT ;  /* 0x000000060b007c0c */ /* 0x041fe2000bf06270 */
[----:B-1----:R-:W-:-:S12]  /*0060*/  IMAD.WIDE.U32 R2, R11, 0x4, R2 ;  /* 0x000000040b027825 */ /* 0x002fd800078e0002 */
[----:B--2---:R-:W2:Y:S01]  /*0070*/  @!P0 LDG.E R5, desc[UR8][R2.64] ;  /* 0x0000000802058981 */ /* 0x004ea2000c1e1900 */
[----:B------:R-:W0:Y:S01]  /*0080*/  S2UR UR5, SR_CgaCtaId ;  /* 0x00000000000579c3 */ /* 0x000e220000008800 */
[----:B------:R-:W-:Y:S01]  /*0090*/  UMOV UR4, 0x400 ;  /* 0x0000040000047882 */ /* 0x000fe20000000000 */
[----:B------:R-:W-:Y:S02]  /*00a0*/  UISETP.GE.U32.AND UP0, UPT, UR6, 0x2, UPT ;  /* 0x000000020600788c */ /* 0x000fe4000bf06070 */
[----:B0-----:R-:W-:-:S06]  /*00b0*/  ULEA UR4, UR5, UR4, 0x18 ;  /* 0x0000000405047291 */ /* 0x001fcc000f8ec0ff */
[----:B------:R-:W-:-:S05]  /*00c0*/  LEA R0, R11, UR4, 0x2 ;  /* 0x000000040b007c11 */ /* 0x000fca000f8e10ff */
[----:B--2---:R0:W-:Y:S04]  /*00d0*/  @!P0 STS [R0], R5 ;  /* 0x0000000500008388 */ /* 0x0041e80000000800 */
[----:B------:R0:W-:Y:S01]  /*00e0*/  @P0 STS [R0], RZ ;  /* 0x000000ff00000388 */ /* 0x0001e20000000800 */
[----:B------:R-:W-:Y:S06]  /*00f0*/  BAR.SYNC.DEFER_BLOCKING 0x0 ;  /* 0x0000000000007b1d */ /* 0x000fec0000010000 */
[----:B------:R-:W-:Y:S05]  /*0100*/  BRA.U !UP0, `(.L_x_5) ;  /* 0x0000000108487547 */ /* 0x000fea000b800000 */
[----:B------:R-:W-:Y:S01]  /*0110*/  LEA R4, R11, 0x2, 0x1 ;  /* 0x000000020b047811 */ /* 0x000fe200078e08ff */
[----:B0-----:R-:W-:Y:S01]  /*0120*/  IMAD.MOV.U32 R5, RZ, RZ, 0x1 ;  /* 0x00000001ff057424 */ /* 0x001fe200078e00ff */
[----:B------:R-:W0:Y:S01]  /*0130*/  LDCU UR6, c[0x0][0x388] ;  /* 0x00007100ff0677ac */ /* 0x000e220008000800 */
[----:B------:R-:W-:-:S05]  /*0140*/  NOP ;  /* 0x0000000000007918 */ /* 0x000fca0000000000 */
.L_x_6:
[----:B------:R-:W-:-:S04]  /*0150*/  IMAD R6, R4, R5, RZ ;  /* 0x0000000504067224 */ /* 0x000fc800078e02ff */
[----:B------:R-:W-:-:S05]  /*0160*/  VIADD R7, R6, 0xffffffff ;  /* 0xffffffff06077836 */ /* 0x000fca0000000000 */
[----:B0-----:R-:W-:-:S13]  /*0170*/  ISETP.GE.AND P0, PT, R7, UR6, PT ;  /* 0x0000000607007c0c */ /* 0x001fda000bf06270 */
        /* <DEDUP_REMOVED lines=9> */
[----:B------:R-:W-:-:S13]  /*0210*/  ISETP.GE.U32.AND P0, PT, R5, UR6, PT ;  /* 0x0000000605007c0c */ /* 0x000fda000bf06070 */
[----:B-1----:R-:W-:Y:S05]  /*0220*/  @!P0 BRA `(.L_x_6) ;  /* 0xfffffffc00c88947 */ /* 0x002fea000383ffff */
.L_x_5:
[----:B------:R-:W-:-:S04]  /*0230*/  UIADD3 UR7, UPT, UPT, UR6, -0x1, URZ ;  /* 0xffffffff06077890 */ /* 0x000fc8000fffe0ff */
[----:B------:R-:W-:Y:S02]  /*0240*/  UFLO.U32 UR5, UR7 ;  /* 0x00000007000572bd */ /* 0x000fe400080e0000 */
[----:B------:R-:W-:Y:S01]  /*0250*/  ISETP.NE.AND P0, PT, R11, UR7, PT ;  /* 0x000000070b007c0c */ /* 0x000fe2000bf05270 */
[----:B------:R-:W-:Y:S01]  /*0260*/  UMOV UR7, 0x80000000 ;  /* 0x8000000000077882 */ /* 0x000fe20000000000 */
[----:B------:R-:W-:-:S04]  /*0270*/  UIADD3 UR5, UPT, UPT, -UR5, 0x1f, URZ ;  /* 0x0000001f05057890 */ /* 0x000fc8000fffe1ff */
[----:B------:R-:W-:-:S04]  /*0280*/  USHF.R.U32.HI UR5, URZ, UR5, UR7 ;  /* 0x00000005ff057299 */ /* 0x000fc80008011607 */
[----:B------:R-:W-:-:S03]  /*0290*/  UISETP.GE.AND UP0, UPT, UR5, 0x1, UPT ;  /* 0x000000010500788c */ /* 0x000fc6000bf06270 */
[----:B------:R1:W-:Y:S01]  /*02a0*/  @!P0 STS [R0], RZ ;  /* 0x000000ff00008388 */ /* 0x0003e20000000800 */
[----:B------:R-:W-:Y:S06]  /*02b0*/  BAR.SYNC.DEFER_BLOCKING 0x0 ;  /* 0x0000000000007b1d */ /* 0x000fec0000010000 */
[----:B------:R-:W-:Y:S05]  /*02c0*/  BRA.U !UP0, `(.L_x_7) ;  /* 0x0000000108447547 */ /* 0x000fea000b800000 */
[----:B------:R-:W-:Y:S01]  /*02d0*/  IMAD.U32 R4, RZ, RZ, UR5 ;  /* 0x00000005ff047e24 */ /* 0x000fe2000f8e00ff */
[----:B------:R-:W-:Y:S01]  /*02e0*/  LEA R9, R11, 0x2, 0x1 ;  /* 0x000000020b097811 */ /* 0x000fe200078e08ff */
[----:B------:R-:W2:Y:S01]  /*02f0*/  LDCU UR6, c[0x0][0x388] ;  /* 0x00007100ff0677ac */ /* 0x000ea20008000800 */
[----:B------:R-:W-:-:S05]  /*0300*/  NOP ;  /* 0x0000000000007918 */ /* 0x000fca0000000000 */
.L_x_8:
[----:B0-----:R-:W-:-:S05]  /*0310*/  IMAD R5, R9, R4, RZ ;  /* 0x0000000409057224 */ /* 0x001fca00078e02ff */
[----:B------:R-:W-:-:S04]  /*0320*/  IADD3 R6, PT, PT, R5, -0x1, R4 ;  /* 0xffffffff05067810 */ /* 0x000fc80007ffe004 */
[----:B--2---:R-:W-:-:S13]  /*0330*/  ISETP.GE.AND P0, PT, R6, UR6, PT ;  /* 0x0000000606007c0c */ /* 0x004fda000bf06270 */
        /* <DEDUP_REMOVED lines=9> */
[----:B---3--:R-:W-:Y:S05]  /*03d0*/  @P0 BRA `(.L_x_8) ;  /* 0xfffffffc00cc0947 */ /* 0x008fea000383ffff */
.L_x_7:
[----:B------:R-:W-:Y:S01]  /*03e0*/  BAR.SYNC.DEFER_BLOCKING 0x0 ;  /* 0x0000000000007b1d */ /* 0x000fe20000010000 */
[----:B------:R-:W-:-:S13]  /*03f0*/  ISETP.GE.AND P0, PT, R11, UR6, PT ;  /* 0x000000060b007c0c */ /* 0x000fda000bf06270 */
[----:B------:R-:W-:Y:S05]  /*0400*/  @P0 EXIT ;  /* 0x000000000000094d */ /* 0x000fea0003800000 */
[----:B0-----:R-:W0:Y:S04]  /*0410*/  LDS R5, [R0] ;  /* 0x0000000000057984 */ /* 0x001e280000000800 */
[----:B0-----:R-:W-:Y:S01]  /*0420*/  STG.E desc[UR8][R2.64], R5 ;  /* 0x0000000502007986 */ /* 0x001fe2000c101908 */
[----:B------:R-:W-:Y:S05]  /*0430*/  EXIT ;  /* 0x000000000000794d */ /* 0x000fea0003800000 */
.L_x_9:
        /* <DEDUP_REMOVED lines=12> */
.L_x_20:


//--------------------- .text._Z27workEfficient_inclusiveScanPjS_jS_ --------------------------
	.section	.text._Z27workEfficient_inclusiveScanPjS_jS_,"ax",@progbits
	.align	128
        .global         _Z27workEfficient_inclusiveScanPjS_jS_
        .type           _Z27workEfficient_inclusiveScanPjS_jS_,@function
        .size           _Z27workEfficient_inclusiveScanPjS_jS_,(.L_x_21 - _Z27workEfficient_inclusiveScanPjS_jS_)
        .other          _Z27workEfficient_inclusiveScanPjS_jS_,@"STO_CUDA_ENTRY STV_DEFAULT"
_Z27workEfficient_inclusiveScanPjS_jS_:
.text._Z27workEfficient_inclusiveScanPjS_jS_:
[----:B------:R-:W-:Y:S01]  /*0000*/  LDC R1, c[0x0][0x37c] ;  /* 0x0000df00ff017b82 */ /* 0x000fe20000000800 */
[----:B------:R-:W0:Y:S01]  /*0010*/  S2R R3, SR_TID.X ;  /* 0x0000000000037919 */ /* 0x000e220000002100 */
[----:B------:R-:W0:Y:S01]  /*0020*/  LDCU UR6, c[0x0][0x360] ;  /* 0x00006c00ff0677ac */ /* 0x000e220008000800 */
[----:B------:R-:W-:Y:S01]  /*0030*/  IMAD.MOV.U32 R5, RZ, RZ, RZ ;  /* 0x000000ffff057224 */ /* 0x000fe200078e00ff */
[----:B------:R-:W0:Y:S01]  /*0040*/  S2R R0, SR_CTAID.X ;  /* 0x0000000000007919 */ /* 0x000e220000002500 */
[----:B------:R-:W1:Y:S01]  /*0050*/  LDCU UR4, c[0x0][0x390] ;  /* 0x00007200ff0477ac */ /* 0x000e620008000800 */
[----:B------:R-:W2:Y:S01]  /*0060*/  LDCU.64 UR8, c[0x0][0x358] ;  /* 0x00006b00ff0877ac */ /* 0x000ea20008000a00 */
[----:B0-----:R-:W-:-:S05]  /*0070*/  IMAD R2, R0, UR6, R3 ;  /* 0x0000000600027c24 */ /* 0x001fca000f8e0203 */
[----:B-1----:R-:W-:-:S13]  /*0080*/  ISETP.GE.U32.AND P0, PT, R2, UR4, PT ;  /* 0x0000000402007c0c */ /* 0x002fda000bf06070 */
[----:B------:R-:W0:Y:S02]  /*0090*/  @!P0 LDC.64 R6, c[0x0][0x380] ;  /* 0x0000e000ff068b82 */ /* 0x000e240000000a00 */
[----:B0-----:R-:W-:-:S05]  /*00a0*/  @!P0 IMAD.WIDE R6, R2, 0x4, R6 ;  /* 0x0000000402068825 */ /* 0x001fca00078e0206 */
[----:B--2---:R-:W2:Y:S01]  /*00b0*/  @!P0 LDG.E R5, desc[UR8][R6.64] ;  /* 0x0000000806058981 */ /* 0x004ea2000c1e1900 */
[----:B------:R-:W0:Y:S01]  /*00c0*/  S2UR UR5, SR_CgaCtaId ;  /* 0x00000000000579c3 */ /* 0x000e220000008800 */
[----:B------:R-:W-:Y:S01]  /*00d0*/  UMOV UR4, 0x400 ;  /* 0x0000040000047882 */ /* 0x000fe20000000000 */
[----:B------:R-:W-:Y:S02]  /*00e0*/  UISETP.GE.U32.AND UP0, UPT, UR6, 0x2, UPT ;  /* 0x000000020600788c */ /* 0x000fe4000bf06070 */
[----:B0-----:R-:W-:-:S06]  /*00f0*/  ULEA UR4, UR5, UR4, 0x18 ;  /* 0x0000000405047291 */ /* 0x001fcc000f8ec0ff */
[----:B------:R-:W-:-:S05]  /*0100*/  LEA R4, R3, UR4, 0x2 ;  /* 0x0000000403047c11 */ /* 0x000fca000f8e10ff */
[----:B--2---:R0:W-:Y:S01]  /*0110*/  STS [R4], R5 ;  /* 0x0000000504007388 */ /* 0x0041e20000000800 */
[----:B------:R-:W-:Y:S06]  /*0120*/  BAR.SYNC.DEFER_BLOCKING 0x0 ;  /* 0x0000000000007b1d */ /* 0x000fec0000010000 */
[----:B------:R-:W-:Y:S05]  /*0130*/  BRA.U !UP0, `(.L_x_10) ;  /* 0x0000000108407547 */ /* 0x000fea000b800000 */
[----:B0-----:R-:W-:Y:S01]  /*0140*/  LEA R5, R3, 0x2, 0x1 ;  /* 0x0000000203057811 */ /* 0x001fe200078e08ff */
[----:B------:R-:W-:-:S07]  /*0150*/  IMAD.MOV.U32 R6, RZ, RZ, 0x1 ;  /* 0x00000001ff067424 */ /* 0x000fce00078e00ff */
.L_x_11:
[----:B------:R-:W-:-:S04]  /*0160*/  IMAD R7, R5, R6, RZ ;  /* 0x0000000605077224 */ /* 0x000fc800078e02ff */
[----:B------:R-:W-:-:S05]  /*0170*/  VIADD R8, R7, 0xffffffff ;  /* 0xffffffff07087836 */ /* 0x000fca0000000000 */
[----:B------:R-:W-:-:S13]  /*0180*/  ISETP.GE.U32.AND P0, PT, R8, UR6, PT ;  /* 0x0000000608007c0c */ /* 0x000fda000bf06070 */
[----:B------:R-:W-:-:S05]  /*0190*/  @!P0 IMAD.IADD R7, R7, 0x1, -R6 ;  /* 0x0000000107078824 */ /* 0x000fca00078e0a06 */
[----:B------:R-:W-:-:S05]  /*01a0*/  @!P0 LEA R7, R7, UR4, 0x2 ;  /* 0x0000000407078c11 */ /* 0x000fca000f8e10ff */
[C---:B------:R-:W-:Y:S02]  /*01b0*/  @!P0 IMAD R8, R6.reuse, 0x4, R7 ;  /* 0x0000000406088824 */ /* 0x040fe400078e0207 */
[----:B------:R-:W-:Y:S01]  /*01c0*/  @!P0 LDS R7, [R7+-0x4] ;  /* 0xfffffc0007078984 */ /* 0x000fe20000000800 */
[----:B------:R-:W-:-:S03]  /*01d0*/  IMAD.SHL.U32 R6, R6, 0x2, RZ ;  /* 0x0000000206067824 */ /* 0x000fc600078e00ff */
[----:B------:R-:W0:Y:S02]  /*01e0*/  @!P0 LDS R10, [R8+-0x4] ;  /* 0xfffffc00080a8984 */ /* 0x000e240000000800 */
[----:B0-----:R-:W-:-:S05]  /*01f0*/  @!P0 IADD3 R9, PT, PT, R7, R10, RZ ;  /* 0x0000000a07098210 */ /* 0x001fca0007ffe0ff */
[----:B------:R1:W-:Y:S01]  /*0200*/  @!P0 STS [R8+-0x4], R9 ;  /* 0xfffffc0908008388 */ /* 0x0003e20000000800 */
[----:B------:R-:W-:Y:S01]  /*0210*/  BAR.SYNC.DEFER_BLOCKING 0x0 ;  /* 0x0000000000007b1d */ /* 0x000fe20000010000 */
[----:B------:R-:W-:-:S13]  /*0220*/  ISETP.GE.U32.AND P0, PT, R6, UR6, PT ;  /* 0x0000000606007c0c */ /* 0x000fda000bf06070 */
[----:B-1----:R-:W-:Y:S05]  /*0230*/  @!P0 BRA `(.L_x_11) ;  /* 0xfffffffc00c88947 */ /* 0x002fea000383ffff */
.L_x_10:
[----:B------:R-:W-:-:S09]  /*0240*/  UISETP.GE.U32.AND UP0, UPT, UR6, 0x4, UPT ;  /* 0x000000040600788c */ /* 0x000fd2000bf06070 */
[----:B------:R-:W-:Y:S05]  /*0250*/  BRA.U !UP0, `(.L_x_12) ;  /* 0x0000000108407547 */ /* 0x000fea000b800000 */
[----:B------:R-:W-:Y:S01]  /*0260*/  USHF.R.U32.HI UR5, URZ, 0x2, UR6 ;  /* 0x00000002ff057899 */ /* 0x000fe20008011606 */
[----:B------:R-:W-:-:S05]  /*0270*/  LEA R10, R3, 0x2, 0x1 ;  /* 0x00000002030a7811 */ /* 0x000fca00078e08ff */
[----:B0-----:R-:W-:-:S07]  /*0280*/  IMAD.U32 R5, RZ, RZ, UR5 ;  /* 0x00000005ff057e24 */ /* 0x001fce000f8e00ff */
.L_x_13:
[----:B------:R-:W-:-:S05]  /*0290*/  IMAD R6, R10, R5, RZ ;  /* 0x000000050a067224 */ /* 0x000fca00078e02ff */
[----:B------:R-:W-:-:S04]  /*02a0*/  IADD3 R7, PT, PT, R6, -0x1, R5 ;  /* 0xffffffff06077810 */ /* 0x000fc80007ffe005 */
[----:B------:R-:W-:-:S13]  /*02b0*/  ISETP.GE.U32.AND P0, PT, R7, UR6, PT ;  /* 0x0000000607007c0c */ /* 0x000fda000bf06070 */
[----:B------:R-:W-:-:S04]  /*02c0*/  @!P0 LEA R6, R6, UR4, 0x2 ;  /* 0x0000000406068c11 */ /* 0x000fc8000f8e10ff */
[----:B------:R-:W-:Y:S02]  /*02d0*/  @!P0 LEA R7, R5, R6, 0x2 ;  /* 0x0000000605078211 */ /* 0x000fe400078e10ff */
[----:B------:R-:W-:Y:S04]  /*02e0*/  @!P0 LDS R6, [R6+-0x4] ;  /* 0xfffffc0006068984 */ /* 0x000fe80000000800 */
[----:B------:R-:W0:Y:S02]  /*02f0*/  @!P0 LDS R9, [R7+-0x4] ;  /* 0xfffffc0007098984 */ /* 0x000e240000000800 */
[----:B0-----:R-:W-:-:S05]  /*0300*/  @!P0 IMAD.IADD R8, R6, 0x1, R9 ;  /* 0x0000000106088824 */ /* 0x001fca00078e0209 */
[----:B------:R1:W-:Y:S01]  /*0310*/  @!P0 STS [R7+-0x4], R8 ;  /* 0xfffffc0807008388 */ /* 0x0003e20000000800 */
[----:B------:R-:W-:Y:S01]  /*0320*/  BAR.SYNC.DEFER_BLOCKING 0x0 ;  /* 0x0000000000007b1d */ /* 0x000fe20000010000 */
[----:B------:R-:W-:Y:S02]  /*0330*/  ISETP.GT.U32.AND P0, PT, R5, 0x1, PT ;  /* 0x000000010500780c */ /* 0x000fe40003f04070 */
[----:B------:R-:W-:-:S11]  /*0340*/  SHF.R.U32.HI R5, RZ, 0x1, R5 ;  /* 0x00000001ff057819 */ /* 0x000fd60000011605 */
[----:B-1----:R-:W-:Y:S05]  /*0350*/  @P0 BRA `(.L_x_13) ;  /* 0xfffffffc00cc0947 */ /* 0x002fea000383ffff */
.L_x_12:
[----:B------:R-:W1:Y:S02]  /*0360*/  LDCU UR4, c[0x0][0x390] ;  /* 0x00007200ff0477ac */ /* 0x000e640008000800 */
[----:B-1----:R-:W-:Y:S01]  /*0370*/  ISETP.GE.U32.AND P1, PT, R2, UR4, PT ;  /* 0x0000000402007c0c */ /* 0x002fe2000bf26070 */
[----:B------:R-:W-:-:S06]  /*0380*/  UIADD3 UR4, UPT, UPT, UR6, -0x1, URZ ;  /* 0xffffffff06047890 */ /* 0x000fcc000fffe0ff */
[----:B------:R-:W-:-:S06]  /*0390*/  ISETP.NE.AND P0, PT, R3, UR4, PT ;  /* 0x0000000403007c0c */ /* 0x000fcc000bf05270 */
[----:B0-----:R-:W0:Y:S01]  /*03a0*/  @!P1 LDS R5, [R4] ;  /* 0x0000000004059984 */ /* 0x001e220000000800 */
[----:B------:R-:W1:Y:S02]  /*03b0*/  @!P1 LDC.64 R6, c[0x0][0x388] ;  /* 0x0000e200ff069b82 */ /* 0x000e640000000a00 */
[----:B-1----:R-:W-:-:S05]  /*03c0*/  @!P1 IMAD.WIDE R2, R2, 0x4, R6 ;  /* 0x0000000402029825 */ /* 0x002fca00078e0206 */
[----:B0-----:R0:W-:Y:S01]  /*03d0*/  @!P1 STG.E desc[UR8][R2.64], R5 ;  /* 0x0000000502009986 */ /* 0x0011e2000c101908 */
[----:B------:R-:W-:Y:S05]  /*03e0*/  @P0 EXIT ;  /* 0x000000000000094d */ /* 0x000fea0003800000 */
[----:B0-----:R-:W0:Y:S01]  /*03f0*/  LDS R5, [R4] ;  /* 0x0000000004057984 */ /* 0x001e220000000800 */
[----:B------:R-:W1:Y:S02]  /*0400*/  LDC.64 R2, c[0x0][0x398] ;  /* 0x0000e600ff027b82 */ /* 0x000e640000000a00 */
[----:B-1----:R-:W-:-:S05]  /*0410*/  IMAD.WIDE.U32 R2, R0, 0x4, R2 ;  /* 0x0000000400027825 */ /* 0x002fca00078e0002 */
[----:B0-----:R-:W-:Y:S01]  /*0420*/  STG.E desc[UR8][R2.64], R5 ;  /* 0x0000000502007986 */ /* 0x001fe2000c101908 */
[----:B------:R-:W-:Y:S05]  /*0430*/  EXIT ;  /* 0x000000000000794d */ /* 0x000fea0003800000 */
.L_x_14:
        /* <DEDUP_REMOVED lines=12> */
.L_x_21:


//--------------------- .text._Z29workInefficient_inclusiveScanPjS_jS_ --------------------------
	.section	.text._Z29workInefficient_inclusiveScanPjS_jS_,"ax",@progbits
	.align	128
        .global         _Z29workInefficient_inclusiveScanPjS_jS_
        .type           _Z29workInefficient_inclusiveScanPjS_jS_,@function
        .size           _Z29workInefficient_inclusiveScanPjS_jS_,(.L_x_22 - _Z29workInefficient_inclusiveScanPjS_jS_)
        .other          _Z29workInefficient_inclusiveScanPjS_jS_,@"STO_CUDA_ENTRY STV_DEFAULT"
_Z29workInefficient_inclusiveScanPjS_jS_:
.text._Z29workInefficient_inclusiveScanPjS_jS_:
[----:B------:R-:W-:Y:S01]  /*0000*/  LDC R1, c[0x0][0x37c] ;  /* 0x0000df00ff017b82 */ /* 0x000fe20000000800 */
[----:B------:R-:W0:Y:S01]  /*0010*/  S2R R4, SR_TID.X ;  /* 0x0000000000047919 */ /* 0x000e220000002100 */
[----:B------:R-:W0:Y:S01]  /*0020*/  LDCU UR6, c[0x0][0x360] ;  /* 0x00006c00ff0677ac */ /* 0x000e220008000800 */
[----:B------:R-:W0:Y:S01]  /*0030*/  S2R R9, SR_CTAID.X ;  /* 0x0000000000097919 */ /* 0x000e220000002500 */
[----:B------:R-:W1:Y:S01]  /*0040*/  LDCU UR4, c[0x0][0x390] ;  /* 0x00007200ff0477ac */ /* 0x000e620008000800 */
[----:B------:R-:W2:Y:S01]  /*0050*/  LDCU.64 UR8, c[0x0][0x358] ;  /* 0x00006b00ff0877ac */ /* 0x000ea20008000a00 */
[----:B0-----:R-:W-:-:S05]  /*0060*/  IMAD R5, R9, UR6, R4 ;  /* 0x0000000609057c24 */ /* 0x001fca000f8e0204 */
[----:B-1----:R-:W-:-:S13]  /*0070*/  ISETP.GE.U32.AND P0, PT, R5, UR4, PT ;  /* 0x0000000405007c0c */ /* 0x002fda000bf06070 */
[----:B------:R-:W0:Y:S02]  /*0080*/  @!P0 LDC.64 R2, c[0x0][0x380] ;  /* 0x0000e000ff028b82 */ /* 0x000e240000000a00 */
[----:B0-----:R-:W-:-:S06]  /*0090*/  @!P0 IMAD.WIDE R2, R5, 0x4, R2 ;  /* 0x0000000405028825 */ /* 0x001fcc00078e0202 */
        /* <DEDUP_REMOVED lines=10> */
[----:B------:R-:W-:-:S05]  /*0140*/  UMOV UR5, 0x1 ;  /* 0x0000000100057882 */ /* 0x000fca0000000000 */
.L_x_16:
[----:B------:R-:W-:Y:S01]  /*0150*/  ISETP.GE.U32.AND P0, PT, R4, UR5, PT ;  /* 0x0000000504007c0c */ /* 0x000fe2000bf06070 */
[----:B------:R-:W-:-:S12]  /*0160*/  HFMA2 R2, -RZ, RZ, 0, 0 ;  /* 0x00000000ff027431 */ /* 0x000fd800000001ff */
[----:B0-----:R-:W-:Y:S01]  /*0170*/  @P0 VIADD R3, R4, -UR5 ;  /* 0x8000000504030c36 */ /* 0x001fe20008000000 */
[----:B------:R-:W-:-:S04]  /*0180*/  USHF.L.U32 UR5, UR5, 0x1, URZ ;  /* 0x0000000105057899 */ /* 0x000fc800080006ff */
[----:B------:R-:W-:Y:S01]  /*0190*/  @P0 LEA R3, R3, UR4, 0x2 ;  /* 0x0000000403030c11 */ /* 0x000fe2000f8e10ff */
[----:B------:R-:W-:-:S04]  /*01a0*/  UISETP.GE.U32.AND UP0, UPT, UR5, UR6, UPT ;  /* 0x000000060500728c */ /* 0x000fc8000bf06070 */
[----:B------:R-:W-:Y:S01]  /*01b0*/  @P0 LDS R2, [R3] ;  /* 0x0000000003020984 */ /* 0x000fe20000000800 */
[----:B------:R-:W-:Y:S06]  /*01c0*/  BAR.SYNC.DEFER_BLOCKING 0x0 ;  /* 0x0000000000007b1d */ /* 0x000fec0000010000 */
[----:B-1----:R-:W0:Y:S02]  /*01d0*/  LDS R7, [R0] ;  /* 0x0000000000077984 */ /* 0x002e240000000800 */
[----:B0-----:R-:W-:-:S05]  /*01e0*/  IMAD.IADD R7, R7, 0x1, R2 ;  /* 0x0000000107077824 */ /* 0x001fca00078e0202 */
[----:B------:R1:W-:Y:S01]  /*01f0*/  STS [R0], R7 ;  /* 0x0000000700007388 */ /* 0x0003e20000000800 */
[----:B------:R-:W-:Y:S06]  /*0200*/  BAR.SYNC.DEFER_BLOCKING 0x0 ;  /* 0x0000000000007b1d */ /* 0x000fec0000010000 */
[----:B------:R-:W-:Y:S05]  /*0210*/  BRA.U !UP0, `(.L_x_16) ;  /* 0xfffffffd08cc7547 */ /* 0x000fea000b83ffff */
.L_x_15:
[----:B------:R-:W2:Y:S02]  /*0220*/  LDCU UR4, c[0x0][0x390] ;  /* 0x00007200ff0477ac */ /* 0x000ea40008000800 */
[----:B--2---:R-:W-:Y:S01]  /*0230*/  ISETP.GE.U32.AND P1, PT, R5, UR4, PT ;  /* 0x0000000405007c0c */ /* 0x004fe2000bf26070 */
[----:B------:R-:W-:-:S06]  /*0240*/  UIADD3 UR4, UPT, UPT, UR6, -0x1, URZ ;  /* 0xffffffff06047890 */ /* 0x000fcc000fffe0ff */
[----:B------:R-:W-:-:S06]  /*0250*/  ISETP.NE.AND P0, PT, R4, UR4, PT ;  /* 0x0000000404007c0c */ /* 0x000fcc000bf05270 */
[----:B-1----:R-:W1:Y:S01]  /*0260*/  @!P1 LDS R7, [R0] ;  /* 0x0000000000079984 */ /* 0x002e620000000800 */
[----:B0-----:R-:W0:Y:S02]  /*0270*/  @!P1 LDC.64 R2, c[0x0][0x388] ;  /* 0x0000e200ff029b82 */ /* 0x001e240000000a00 */
[----:B0-----:R-:W-:-:S05]  /*0280*/  @!P1 IMAD.WIDE R2, R5, 0x4, R2 ;  /* 0x0000000405029825 */ /* 0x001fca00078e0202 */
[----:B-1----:R0:W-:Y:S01]  /*0290*/  @!P1 STG.E desc[UR8][R2.64], R7 ;  /* 0x0000000702009986 */ /* 0x0021e2000c101908 */
[----:B------:R-:W-:Y:S05]  /*02a0*/  @P0 EXIT ;  /* 0x000000000000094d */ /* 0x000fea0003800000 */
[----:B------:R-:W1:Y:S01]  /*02b0*/  LDS R5, [R0] ;  /* 0x0000000000057984 */ /* 0x000e620000000800 */
[----:B0-----:R-:W0:Y:S02]  /*02c0*/  LDC.64 R2, c[0x0][0x398] ;  /* 0x0000e600ff027b82 */ /* 0x001e240000000a00 */
[----:B0-----:R-:W-:-:S05]  /*02d0*/  IMAD.WIDE.U32 R2, R9, 0x4, R2 ;  /* 0x0000000409027825 */ /* 0x001fca00078e0002 */
[----:B-1----:R-:W-:Y:S01]  /*02e0*/  STG.E desc[UR8][R2.64], R5 ;  /* 0x0000000502007986 */ /* 0x002fe2000c101908 */
[----:B------:R-:W-:Y:S05]  /*02f0*/  EXIT ;  /* 0x000000000000794d */ /* 0x000fea0003800000 */
.L_x_17:
        /* <DEDUP_REMOVED lines=16> */
.L_x_22:


//--------------------- .nv.shared._Z20scanBlockSumsVanillaPji --------------------------
	.section	.nv.shared._Z20scanBlockSumsVanillaPji,"aw",@nobits
	.sectionflags	@""
	.align	16
	.zero		1024


//--------------------- .nv.shared.reserved.0     --------------------------
	.section	.nv.shared.reserved.0,"aw",@nobits
	.weak		__nv_reservedSMEM_offset_0_alias
	.size		__nv_reservedSMEM_offset_0_alias, 0, 64
	.other		__nv_reservedSMEM_offset_0_alias,@"STO_CUDA_RESERVED_SHARED STV_DEFAULT"
__nv_reservedSMEM_offset_0_alias:
	.zero		0
	.zero		64


//--------------------- .nv.shared._Z20addBlockSumsToOutputPjS_ji --------------------------
	.section	.nv.shared._Z20addBlockSumsToOutputPjS_ji,"aw",@nobits
	.sectionflags	@""
	.align	16
	.zero		1024


//--------------------- .nv.shared._Z23scanBlockSumsWithoutRecPji --------------------------
	.section	.nv.shared._Z23scanBlockSumsWithoutRecPji,"aw",@nobits
	.sectionflags	@""
	.align	16
	.zero		1024


//--------------------- .nv.shared._Z27workEfficient_inclusiveScanPjS_jS_ --------------------------
	.section	.nv.shared._Z27workEfficient_inclusiveScanPjS_jS_,"aw",@nobits
	.sectionflags	@""
	.align	16
.nv.shared._Z27workEfficient_inclusiveScanPjS_jS_:
	.zero		33792


//--------------------- .nv.shared._Z29workInefficient_inclusiveScanPjS_jS_ --------------------------
	.section	.nv.shared._Z29workInefficient_inclusiveScanPjS_jS_,"aw",@nobits
	.sectionflags	@""
	.align	16
	.zero		1024


//--------------------- .nv.constant0._Z20scanBlockSumsVanillaPji --------------------------
	.section	.nv.constant0._Z20scanBlockSumsVanillaPji,"a",@progbits
	.sectionflags	@""
	.align	4
.nv.constant0._Z20scanBlockSumsVanillaPji:
	.zero		908


//--------------------- .nv.constant0._Z20addBlockSumsToOutputPjS_ji --------------------------
	.section	.nv.constant0._Z20addBlockSumsToOutputPjS_ji,"a",@progbits
	.sectionflags	@""
	.align	4
.nv.constant0._Z20addBlockSumsToOutputPjS_ji:
	.zero		920


//--------------------- .nv.constant0._Z23scanBlockSumsWithoutRecPji --------------------------
	.section	.nv.constant0._Z23scanBlockSumsWithoutRecPji,"a",@progbits
	.sectionflags	@""
	.align	4
.nv.constant0._Z23scanBlockSumsWithoutRecPji:
	.zero		908


//--------------------- .nv.constant0._Z27workEfficient_inclusiveScanPjS_jS_ --------------------------
	.section	.nv.constant0._Z27workEfficient_inclusiveScanPjS_jS_,"a",@progbits
	.sectionflags	@""
	.align	4
.nv.constant0._Z27workEfficient_inclusiveScanPjS_jS_:
	.zero		928


//--------------------- .nv.constant0._Z29workInefficient_inclusiveScanPjS_jS_ --------------------------
	.section	.nv.constant0._Z29workInefficient_inclusiveScanPjS_jS_,"a",@progbits
	.sectionflags	@""
	.align	4
.nv.constant0._Z29workInefficient_inclusiveScanPjS_jS_:
	.zero		928


//--------------------- SYMBOLS --------------------------

	.type		.nv.reservedSmem.offset0,@object
	.size		.nv.reservedSmem.offset0,0x4
	.type		.nv.reservedSmem.cap,@object
	.size		.nv.reservedSmem.cap,0x4
